	.target	sm_100a

	.elftype	@"ET_EXEC"


//--------------------- .note.nv.tkinfo           --------------------------
	.section	.note.nv.tkinfo,"",@"SHT_NOTE"
	.sectionflags	@"SHF_NOTE_NV_TKINFO"
	.tkinfo
        /*0018*/ 	.word	0x00000002
        /*0030*/ 	.string	""
        /*0030*/ 	.string	"ptxas"
        /*0030*/ 	.string	"Cuda compilation tools, release 13.0, V13.0.88"
        /*0030*/ 	.string	"Build cuda_13.0.r13.0/compiler.36424714_0"
        /*0030*/ 	.string	"-arch sm_100a -m 64 "



//--------------------- .note.nv.cuinfo           --------------------------
	.section	.note.nv.cuinfo,"",@"SHT_NOTE"
	.sectionflags	@"SHF_NOTE_NV_CUINFO"
        /*0018*/ 	.short	0x0002
        /*001a*/ 	.short	0x0064
        /*001c*/ 	.short	0x0082
	.zero		2


//--------------------- .nv.info                  --------------------------
	.section	.nv.info,"",@"SHT_CUDA_INFO"
	.align	4


	//----- nvinfo : EIATTR_REGCOUNT
	.align		4
        /*0000*/ 	.byte	0x04, 0x2f
        /*0002*/ 	.short	(.L_19 - .L_18)
	.align		4
.L_18:
        /*0004*/ 	.word	index@(_ZN7cutlass13device_kernelINS_4gemm6kernel13GemmUniversalIN4cute5tupleIJiiiiEEENS1_10collective13CollectiveMmaINS1_35MainloopSm100TmaUmmaWarpSpecializedILi27ELi2ELi4ENS5_IJNS4_1CILi1EEESB_SB_EEEEENS5_IJNSA_ILi64EEESE_SE_EEENS_12float_e4m3_tENS5_IJSB_llEEENS_12float_e5m2_tESH_NS4_8TiledMMAINS4_8MMA_AtomIJNS4_10MMA_TraitsINS4_19SM100_MMA_F8F6F4_SSEJSG_SI_fSE_SE_NS4_17integral_constantINS4_4UMMA5MajorELSP_1EEESQ_NSN_INSO_7ScaleInELSR_0EEESS_EEEEEENS4_6LayoutISC_NS5_IJNSA_ILi0EEESW_SW_EEEEENS5_IJNS4_10UnderscoreESZ_SZ_EEEEENS4_13SM90_TMA_LOADENS4_14ComposedLayoutINS4_7SwizzleILi2ELi4ELi3EEENS4_18smem_ptr_flag_bitsILi8EEENSV_INS5_IJSE_NSA_ILi8EEEEEENS5_IJSB_SE_EEEEEEEvNS4_8identityES12_S1C_vS1D_EENS_8epilogue10collective18CollectiveEpilogueINS1F_23Sm100TmaWarpSpecializedILi1ELi1ELi32ELb0ELb0EEEJSF_NS5_IJNSV_ISE_SB_EES1K_EEESG_NS5_IJlSB_lEEESG_S1M_NS1F_6fusion15FusionCallbacksIS1J_NS1N_17LinearCombinationISG_fSG_fLNS_15FloatRoundStyleE2EEESF_S1L_JEEENS4_5SM1004TMEM4LOAD26SM100_TMEM_LOAD_16dp32b32xES12_NS13_IS15_S17_NSV_INS5_IJS18_SE_EEENS5_IJSE_SB_EEEEEEENS4_39AutoVectorizingCopyWithAssumedAlignmentILi128EEENS4_14SM90_TMA_STOREES20_S22_S22_EEEvvEEEEvNT_6ParamsE)
        /*0008*/ 	.word	0x00000078


	//----- nvinfo : EIATTR_FRAME_SIZE
	.align		4
.L_19:
        /*000c*/ 	.byte	0x04, 0x11
        /*000e*/ 	.short	(.L_21 - .L_20)
	.align		4
.L_20:
        /*0010*/ 	.word	index@($__internal_2_$__cuda_sm10x_tcgen05_guardrail_trap_unallocated_columns_being_dealloced)
        /*0014*/ 	.word	0x00000000


	//----- nvinfo : EIATTR_FRAME_SIZE
	.align		4
.L_21:
        /*0018*/ 	.byte	0x04, 0x11
        /*001a*/ 	.short	(.L_23 - .L_22)
	.align		4
.L_22:
        /*001c*/ 	.word	index@($__internal_1_$__cuda_sm10x_tcgen05_guardrail_trap_phase_invalid_during_alloc)
        /*0020*/ 	.word	0x00000000


	//----- nvinfo : EIATTR_FRAME_SIZE
	.align		4
.L_23:
        /*0024*/ 	.byte	0x04, 0x11
        /*0026*/ 	.short	(.L_25 - .L_24)
	.align		4
.L_24:
        /*0028*/ 	.word	index@($__internal_0_$__cuda_sm10x_tcgen05_guardrail_trap_col_being_dealloced_not_returned_by_alloc)
        /*002c*/ 	.word	0x00000000


	//----- nvinfo : EIATTR_FRAME_SIZE
	.align		4
.L_25:
        /*0030*/ 	.byte	0x04, 0x11
        /*0032*/ 	.short	(.L_27 - .L_26)
	.align		4
.L_26:
        /*0034*/ 	.word	index@(_ZN7cutlass13device_kernelINS_4gemm6kernel13GemmUniversalIN4cute5tupleIJiiiiEEENS1_10collective13CollectiveMmaINS1_35MainloopSm100TmaUmmaWarpSpecializedILi27ELi2ELi4ENS5_IJNS4_1CILi1EEESB_SB_EEEEENS5_IJNSA_ILi64EEESE_SE_EEENS_12float_e4m3_tENS5_IJSB_llEEENS_12float_e5m2_tESH_NS4_8TiledMMAINS4_8MMA_AtomIJNS4_10MMA_TraitsINS4_19SM100_MMA_F8F6F4_SSEJSG_SI_fSE_SE_NS4_17integral_constantINS4_4UMMA5MajorELSP_1EEESQ_NSN_INSO_7ScaleInELSR_0EEESS_EEEEEENS4_6LayoutISC_NS5_IJNSA_ILi0EEESW_SW_EEEEENS5_IJNS4_10UnderscoreESZ_SZ_EEEEENS4_13SM90_TMA_LOADENS4_14ComposedLayoutINS4_7SwizzleILi2ELi4ELi3EEENS4_18smem_ptr_flag_bitsILi8EEENSV_INS5_IJSE_NSA_ILi8EEEEEENS5_IJSB_SE_EEEEEEEvNS4_8identityES12_S1C_vS1D_EENS_8epilogue10collective18CollectiveEpilogueINS1F_23Sm100TmaWarpSpecializedILi1ELi1ELi32ELb0ELb0EEEJSF_NS5_IJNSV_ISE_SB_EES1K_EEESG_NS5_IJlSB_lEEESG_S1M_NS1F_6fusion15FusionCallbacksIS1J_NS1N_17LinearCombinationISG_fSG_fLNS_15FloatRoundStyleE2EEESF_S1L_JEEENS4_5SM1004TMEM4LOAD26SM100_TMEM_LOAD_16dp32b32xES12_NS13_IS15_S17_NSV_INS5_IJS18_SE_EEENS5_IJSE_SB_EEEEEEENS4_39AutoVectorizingCopyWithAssumedAlignmentILi128EEENS4_14SM90_TMA_STOREES20_S22_S22_EEEvvEEEEvNT_6ParamsE)
        /*0038*/ 	.word	0x00000000


	//----- nvinfo : EIATTR_MIN_STACK_SIZE
	.align		4
.L_27:
        /*003c*/ 	.byte	0x04, 0x12
        /*003e*/ 	.short	(.L_29 - .L_28)
	.align		4
.L_28:
        /*0040*/ 	.word	index@(_ZN7cutlass13device_kernelINS_4gemm6kernel13GemmUniversalIN4cute5tupleIJiiiiEEENS1_10collective13CollectiveMmaINS1_35MainloopSm100TmaUmmaWarpSpecializedILi27ELi2ELi4ENS5_IJNS4_1CILi1EEESB_SB_EEEEENS5_IJNSA_ILi64EEESE_SE_EEENS_12float_e4m3_tENS5_IJSB_llEEENS_12float_e5m2_tESH_NS4_8TiledMMAINS4_8MMA_AtomIJNS4_10MMA_TraitsINS4_19SM100_MMA_F8F6F4_SSEJSG_SI_fSE_SE_NS4_17integral_constantINS4_4UMMA5MajorELSP_1EEESQ_NSN_INSO_7ScaleInELSR_0EEESS_EEEEEENS4_6LayoutISC_NS5_IJNSA_ILi0EEESW_SW_EEEEENS5_IJNS4_10UnderscoreESZ_SZ_EEEEENS4_13SM90_TMA_LOADENS4_14ComposedLayoutINS4_7SwizzleILi2ELi4ELi3EEENS4_18smem_ptr_flag_bitsILi8EEENSV_INS5_IJSE_NSA_ILi8EEEEEENS5_IJSB_SE_EEEEEEEvNS4_8identityES12_S1C_vS1D_EENS_8epilogue10collective18CollectiveEpilogueINS1F_23Sm100TmaWarpSpecializedILi1ELi1ELi32ELb0ELb0EEEJSF_NS5_IJNSV_ISE_SB_EES1K_EEESG_NS5_IJlSB_lEEESG_S1M_NS1F_6fusion15FusionCallbacksIS1J_NS1N_17LinearCombinationISG_fSG_fLNS_15FloatRoundStyleE2EEESF_S1L_JEEENS4_5SM1004TMEM4LOAD26SM100_TMEM_LOAD_16dp32b32xES12_NS13_IS15_S17_NSV_INS5_IJS18_SE_EEENS5_IJSE_SB_EEEEEEENS4_39AutoVectorizingCopyWithAssumedAlignmentILi128EEENS4_14SM90_TMA_STOREES20_S22_S22_EEEvvEEEEvNT_6ParamsE)
        /*0044*/ 	.word	0x00000000
.L_29:


//--------------------- .nv.compat                --------------------------
	.section	.nv.compat,"",@"SHT_CUDA_COMPAT_INFO"
	.align	4
        /*0000*/ 	.byte	0x02, 0x09, 0x01, 0x00, 0x02, 0x02, 0x02, 0x00, 0x02, 0x05, 0x05, 0x00, 0x03, 0x07, 0x01, 0x01
        /*0010*/ 	.byte	0x02, 0x03, 0x01, 0x00, 0x02, 0x06, 0x01, 0x00, 0x04, 0x0b, 0x08, 0x00, 0x09, 0x00, 0x00, 0x00
        /*0020*/ 	.byte	0x00, 0x00, 0x00, 0x00


//--------------------- .nv.info._ZN7cutlass13device_kernelINS_4gemm6kernel13GemmUniversalIN4cute5tupleIJiiiiEEENS1_10collective13CollectiveMmaINS1_35MainloopSm100TmaUmmaWarpSpecializedILi27ELi2ELi4ENS5_IJNS4_1CILi1EEESB_SB_EEEEENS5_IJNSA_ILi64EEESE_SE_EEENS_12float_e4m3_tENS5_IJSB_llEEENS_12float_e5m2_tESH_NS4_8TiledMMAINS4_8MMA_AtomIJNS4_10MMA_TraitsINS4_19SM100_MMA_F8F6F4_SSEJSG_SI_fSE_SE_NS4_17integral_constantINS4_4UMMA5MajorELSP_1EEESQ_NSN_INSO_7ScaleInELSR_0EEESS_EEEEEENS4_6LayoutISC_NS5_IJNSA_ILi0EEESW_SW_EEEEENS5_IJNS4_10UnderscoreESZ_SZ_EEEEENS4_13SM90_TMA_LOADENS4_14ComposedLayoutINS4_7SwizzleILi2ELi4ELi3EEENS4_18smem_ptr_flag_bitsILi8EEENSV_INS5_IJSE_NSA_ILi8EEEEEENS5_IJSB_SE_EEEEEEEvNS4_8identityES12_S1C_vS1D_EENS_8epilogue10collective18CollectiveEpilogueINS1F_23Sm100TmaWarpSpecializedILi1ELi1ELi32ELb0ELb0EEEJSF_NS5_IJNSV_ISE_SB_EES1K_EEESG_NS5_IJlSB_lEEESG_S1M_NS1F_6fusion15FusionCallbacksIS1J_NS1N_17LinearCombinationISG_fSG_fLNS_15FloatRoundStyleE2EEESF_S1L_JEEENS4_5SM1004TMEM4LOAD26SM100_TMEM_LOAD_16dp32b32xES12_NS13_IS15_S17_NSV_INS5_IJS18_SE_EEENS5_IJSE_SB_EEEEEEENS4_39AutoVectorizingCopyWithAssumedAlignmentILi128EEENS4_14SM90_TMA_STOREES20_S22_S22_EEEvvEEEEvNT_6ParamsE --------------------------
	.section	.nv.info._ZN7cutlass13device_kernelINS_4gemm6kernel13GemmUniversalIN4cute5tupleIJiiiiEEENS1_10collective13CollectiveMmaINS1_35MainloopSm100TmaUmmaWarpSpecializedILi27ELi2ELi4ENS5_IJNS4_1CILi1EEESB_SB_EEEEENS5_IJNSA_ILi64EEESE_SE_EEENS_12float_e4m3_tENS5_IJSB_llEEENS_12float_e5m2_tESH_NS4_8TiledMMAINS4_8MMA_AtomIJNS4_10MMA_TraitsINS4_19SM100_MMA_F8F6F4_SSEJSG_SI_fSE_SE_NS4_17integral_constantINS4_4UMMA5MajorELSP_1EEESQ_NSN_INSO_7ScaleInELSR_0EEESS_EEEEEENS4_6LayoutISC_NS5_IJNSA_ILi0EEESW_SW_EEEEENS5_IJNS4_10UnderscoreESZ_SZ_EEEEENS4_13SM90_TMA_LOADENS4_14ComposedLayoutINS4_7SwizzleILi2ELi4ELi3EEENS4_18smem_ptr_flag_bitsILi8EEENSV_INS5_IJSE_NSA_ILi8EEEEEENS5_IJSB_SE_EEEEEEEvNS4_8identityES12_S1C_vS1D_EENS_8epilogue10collective18CollectiveEpilogueINS1F_23Sm100TmaWarpSpecializedILi1ELi1ELi32ELb0ELb0EEEJSF_NS5_IJNSV_ISE_SB_EES1K_EEESG_NS5_IJlSB_lEEESG_S1M_NS1F_6fusion15FusionCallbacksIS1J_NS1N_17LinearCombinationISG_fSG_fLNS_15FloatRoundStyleE2EEESF_S1L_JEEENS4_5SM1004TMEM4LOAD26SM100_TMEM_LOAD_16dp32b32xES12_NS13_IS15_S17_NSV_INS5_IJS18_SE_EEENS5_IJSE_SB_EEEEEEENS4_39AutoVectorizingCopyWithAssumedAlignmentILi128EEENS4_14SM90_TMA_STOREES20_S22_S22_EEEvvEEEEvNT_6ParamsE,"",@"SHT_CUDA_INFO"
	.sectionflags	@""
	.align	4


	//----- nvinfo : EIATTR_CUDA_API_VERSION
	.align		4
        /*0000*/ 	.byte	0x04, 0x37
        /*0002*/ 	.short	(.L_31 - .L_30)
.L_30:
        /*0004*/ 	.word	0x00000082


	//----- nvinfo : EIATTR_KPARAM_INFO
	.align		4
.L_31:
        /*0008*/ 	.byte	0x04, 0x17
        /*000a*/ 	.short	(.L_33 - .L_32)
.L_32:
        /*000c*/ 	.word	0x00000000
        /*0010*/ 	.short	0x0000
        /*0012*/ 	.short	0x0000
        /*0014*/ 	.byte	0x00, 0xf0, 0x01, 0x20


	//----- nvinfo : EIATTR_AT_ENTRY_FRAGMENTS
	.align		4
.L_33:
        /*0018*/ 	.byte	0x04, 0x4f
        /*001a*/ 	.short	(.L_35 - .L_34)


	//   ....[0]....
.L_34:
        /*001c*/ 	.word	0x00000006


	//----- nvinfo : EIATTR_RESERVED_SMEM_USED
	.align		4
.L_35:
        /*0020*/ 	.byte	0x01, 0x41
	.zero		2


	//----- nvinfo : EIATTR_SPARSE_MMA_MASK
	.align		4
        /*0024*/ 	.byte	0x03, 0x50
        /*0026*/ 	.short	0x0000


	//----- nvinfo : EIATTR_TCGEN05_1CTA_USED
	.align		4
        /*0028*/ 	.byte	0x01, 0x51
	.zero		2


	//----- nvinfo : EIATTR_MAXREG_COUNT
	.align		4
        /*002c*/ 	.byte	0x03, 0x1b
        /*002e*/ 	.short	0x00ff


	//----- nvinfo : EIATTR_NUM_BARRIERS
	.align		4
        /*0030*/ 	.byte	0x02, 0x4c
        /*0032*/ 	.byte	0x07
	.zero		1


	//----- nvinfo : EIATTR_EXTERNS
	.align		4
        /*0034*/ 	.byte	0x04, 0x0f
        /*0036*/ 	.short	(.L_37 - .L_36)


	//   ....[0]....
	.align		4
.L_36:
        /*0038*/ 	.word	index@(__assertfail)


	//----- nvinfo : EIATTR_MERCURY_ISA_VERSION
	.align		4
.L_37:
        /*003c*/ 	.byte	0x03, 0x5f
        /*003e*/ 	.short	0x0101


	//----- nvinfo : EIATTR_INT_WARP_WIDE_INSTR_OFFSETS
	.align		4
        /*0040*/ 	.byte	0x04, 0x31
        /*0042*/ 	.short	(.L_39 - .L_38)


	//   ....[0]....
.L_38:
        /*0044*/ 	.word	0x00002070


	//   ....[1]....
        /*0048*/ 	.word	0x00004710


	//   ....[2]....
        /*004c*/ 	.word	0x00004730


	//   ....[3]....
        /*0050*/ 	.word	0x00004760


	//   ....[4]....
        /*0054*/ 	.word	0x00005170


	//   ....[5]....
        /*0058*/ 	.word	0x00005260


	//----- nvinfo : EIATTR_COOP_GROUP_MASK_REGIDS
	.align		4
.L_39:
        /*005c*/ 	.byte	0x04, 0x29
        /*005e*/ 	.short	(.L_41 - .L_40)


	//   ....[0]....
.L_40:
        /*0060*/ 	.word	0xffffffff


	//   ....[1]....
        /*0064*/ 	.word	0xffffffff


	//   ....[2]....
        /*0068*/ 	.word	0xffffffff


	//   ....[3]....
        /*006c*/ 	.word	0xffffffff


	//   ....[4]....
        /*0070*/ 	.word	0xffffffff


	//   ....[5]....
        /*0074*/ 	.word	0xffffffff


	//   ....[6]....
        /*0078*/ 	.word	0xffffffff


	//   ....[7]....
        /*007c*/ 	.word	0xffffffff


	//   ....[8]....
        /*0080*/ 	.word	0xffffffff


	//   ....[9]....
        /*0084*/ 	.word	0xffffffff


	//   ....[10]....
        /*0088*/ 	.word	0xffffffff


	//   ....[11]....
        /*008c*/ 	.word	0xffffffff


	//   ....[12]....
        /*0090*/ 	.word	0xffffffff


	//----- nvinfo : EIATTR_COOP_GROUP_INSTR_OFFSETS
	.align		4
.L_41:
        /*0094*/ 	.byte	0x04, 0x28
        /*0096*/ 	.short	(.L_43 - .L_42)


	//   ....[0]....
.L_42:
        /*0098*/ 	.word	0x00000090


	//   ....[1]....
        /*009c*/ 	.word	0x000004d0


	//   ....[2]....
        /*00a0*/ 	.word	0x00000950


	//   ....[3]....
        /*00a4*/ 	.word	0x00000a90


	//   ....[4]....
        /*00a8*/ 	.word	0x00000b90


	//   ....[5]....
        /*00ac*/ 	.word	0x00000d00


	//   ....[6]....
        /*00b0*/ 	.word	0x00000ea0


	//   ....[7]....
        /*00b4*/ 	.word	0x00001f50


	//   ....[8]....
        /*00b8*/ 	.word	0x00003a20


	//   ....[9]....
        /*00bc*/ 	.word	0x00003c30


	//   ....[10]....
        /*00c0*/ 	.word	0x00003c60


	//   ....[11]....
        /*00c4*/ 	.word	0x000045f0


	//   ....[12]....
        /*00c8*/ 	.word	0x00004820


	//----- nvinfo : EIATTR_VRC_CTA_INIT_COUNT
	.align		4
.L_43:
        /*00cc*/ 	.byte	0x02, 0x4a
        /*00ce*/ 	.byte	0x80
	.zero		1


	//----- nvinfo : EIATTR_SYSCALL_OFFSETS
	.align		4
        /*00d0*/ 	.byte	0x04, 0x46
        /*00d2*/ 	.short	(.L_45 - .L_44)


	//   ....[0]....
.L_44:
        /*00d4*/ 	.word	0x00005c80


	//   ....[1]....
        /*00d8*/ 	.word	0x00005dc0


	//   ....[2]....
        /*00dc*/ 	.word	0x00006520


	//----- nvinfo : EIATTR_MBARRIER_INSTR_OFFSETS
	.align		4
.L_45:
        /*00e0*/ 	.byte	0x04, 0x39
        /*00e2*/ 	.short	(.L_47 - .L_46)


	//   ....[0]....
.L_46:
        /*00e4*/ 	.word	0x000005d0
        /*00e8*/ 	.word	0x000000ff
        /*00ec*/ 	.word	0x00000000
        /*00f0*/ 	.short	0x0100
        /*00f2*/ 	.byte	0x05
	.zero		1


	//   ....[1]....
        /*00f4*/ 	.word	0x000005e0
        /*00f8*/ 	.word	0x000000ff
        /*00fc*/ 	.word	0x000000d8
        /*0100*/ 	.short	0x0100
        /*0102*/ 	.byte	0x05
	.zero		1


	//   ....[2]....
        /*0104*/ 	.word	0x000005f0
        /*0108*/ 	.word	0x000000ff
        /*010c*/ 	.word	0x00000008
        /*0110*/ 	.short	0x0100
        /*0112*/ 	.byte	0x05
	.zero		1


	//   ....[3]....
        /*0114*/ 	.word	0x00000600
        /*0118*/ 	.word	0x000000ff
        /*011c*/ 	.word	0x000000e0
        /*0120*/ 	.short	0x0100
        /*0122*/ 	.byte	0x05
	.zero		1


	//   ....[4]....
        /*0124*/ 	.word	0x00000610
        /*0128*/ 	.word	0x000000ff
        /*012c*/ 	.word	0x00000010
        /*0130*/ 	.short	0x0100
        /*0132*/ 	.byte	0x05
	.zero		1


	//   ....[5]....
        /*0134*/ 	.word	0x00000620
        /*0138*/ 	.word	0x000000ff
        /*013c*/ 	.word	0x000000e8
        /*0140*/ 	.short	0x0100
        /*0142*/ 	.byte	0x05
	.zero		1


	//   ....[6]....
        /*0144*/ 	.word	0x00000630
        /*0148*/ 	.word	0x000000ff
        /*014c*/ 	.word	0x00000018
        /*0150*/ 	.short	0x0100
        /*0152*/ 	.byte	0x05
	.zero		1


	//   ....[7]....
        /*0154*/ 	.word	0x00000640
        /*0158*/ 	.word	0x000000ff
        /*015c*/ 	.word	0x000000f0
        /*0160*/ 	.short	0x0100
        /*0162*/ 	.byte	0x05
	.zero		1


	//   ....[8]....
        /*0164*/ 	.word	0x00000650
        /*0168*/ 	.word	0x000000ff
        /*016c*/ 	.word	0x00000020
        /*0170*/ 	.short	0x0100
        /*0172*/ 	.byte	0x05
	.zero		1


	//   ....[9]....
        /*0174*/ 	.word	0x00000660
        /*0178*/ 	.word	0x000000ff
        /*017c*/ 	.word	0x000000f8
        /*0180*/ 	.short	0x0100
        /*0182*/ 	.byte	0x05
	.zero		1


	//   ....[10]....
        /*0184*/ 	.word	0x00000670
        /*0188*/ 	.word	0x000000ff
        /*018c*/ 	.word	0x00000028
        /*0190*/ 	.short	0x0100
        /*0192*/ 	.byte	0x05
	.zero		1


	//   ....[11]....
        /*0194*/ 	.word	0x00000680
        /*0198*/ 	.word	0x000000ff
        /*019c*/ 	.word	0x00000100
        /*01a0*/ 	.short	0x0100
        /*01a2*/ 	.byte	0x05
	.zero		1


	//   ....[12]....
        /*01a4*/ 	.word	0x00000690
        /*01a8*/ 	.word	0x000000ff
        /*01ac*/ 	.word	0x00000030
        /*01b0*/ 	.short	0x0100
        /*01b2*/ 	.byte	0x05
	.zero		1


	//   ....[13]....
        /*01b4*/ 	.word	0x000006a0
        /*01b8*/ 	.word	0x000000ff
        /*01bc*/ 	.word	0x00000108
        /*01c0*/ 	.short	0x0100
        /*01c2*/ 	.byte	0x05
	.zero		1


	//   ....[14]....
        /*01c4*/ 	.word	0x000006b0
        /*01c8*/ 	.word	0x000000ff
        /*01cc*/ 	.word	0x00000038
        /*01d0*/ 	.short	0x0100
        /*01d2*/ 	.byte	0x05
	.zero		1


	//   ....[15]....
        /*01d4*/ 	.word	0x000006c0
        /*01d8*/ 	.word	0x000000ff
        /*01dc*/ 	.word	0x00000110
        /*01e0*/ 	.short	0x0100
        /*01e2*/ 	.byte	0x05
	.zero		1


	//   ....[16]....
        /*01e4*/ 	.word	0x000006d0
        /*01e8*/ 	.word	0x000000ff
        /*01ec*/ 	.word	0x00000040
        /*01f0*/ 	.short	0x0100
        /*01f2*/ 	.byte	0x05
	.zero		1


	//   ....[17]....
        /*01f4*/ 	.word	0x000006e0
        /*01f8*/ 	.word	0x000000ff
        /*01fc*/ 	.word	0x00000118
        /*0200*/ 	.short	0x0100
        /*0202*/ 	.byte	0x05
	.zero		1


	//   ....[18]....
        /*0204*/ 	.word	0x000006f0
        /*0208*/ 	.word	0x000000ff
        /*020c*/ 	.word	0x00000048
        /*0210*/ 	.short	0x0100
        /*0212*/ 	.byte	0x05
	.zero		1


	//   ....[19]....
        /*0214*/ 	.word	0x00000700
        /*0218*/ 	.word	0x000000ff
        /*021c*/ 	.word	0x00000120
        /*0220*/ 	.short	0x0100
        /*0222*/ 	.byte	0x05
	.zero		1


	//   ....[20]....
        /*0224*/ 	.word	0x00000710
        /*0228*/ 	.word	0x000000ff
        /*022c*/ 	.word	0x00000050
        /*0230*/ 	.short	0x0100
        /*0232*/ 	.byte	0x05
	.zero		1


	//   ....[21]....
        /*0234*/ 	.word	0x00000720
        /*0238*/ 	.word	0x000000ff
        /*023c*/ 	.word	0x00000128
        /*0240*/ 	.short	0x0100
        /*0242*/ 	.byte	0x05
	.zero		1


	//   ....[22]....
        /*0244*/ 	.word	0x00000730
        /*0248*/ 	.word	0x000000ff
        /*024c*/ 	.word	0x00000058
        /*0250*/ 	.short	0x0100
        /*0252*/ 	.byte	0x05
	.zero		1


	//   ....[23]....
        /*0254*/ 	.word	0x00000740
        /*0258*/ 	.word	0x000000ff
        /*025c*/ 	.word	0x00000130
        /*0260*/ 	.short	0x0100
        /*0262*/ 	.byte	0x05
	.zero		1


	//   ....[24]....
        /*0264*/ 	.word	0x00000750
        /*0268*/ 	.word	0x000000ff
        /*026c*/ 	.word	0x00000060
        /*0270*/ 	.short	0x0100
        /*0272*/ 	.byte	0x05
	.zero		1


	//   ....[25]....
        /*0274*/ 	.word	0x00000760
        /*0278*/ 	.word	0x000000ff
        /*027c*/ 	.word	0x00000138
        /*0280*/ 	.short	0x0100
        /*0282*/ 	.byte	0x05
	.zero		1


	//   ....[26]....
        /*0284*/ 	.word	0x00000770
        /*0288*/ 	.word	0x000000ff
        /*028c*/ 	.word	0x00000068
        /*0290*/ 	.short	0x0100
        /*0292*/ 	.byte	0x05
	.zero		1


	//   ....[27]....
        /*0294*/ 	.word	0x00000780
        /*0298*/ 	.word	0x000000ff
        /*029c*/ 	.word	0x00000140
        /*02a0*/ 	.short	0x0100
        /*02a2*/ 	.byte	0x05
	.zero		1


	//   ....[28]....
        /*02a4*/ 	.word	0x00000790
        /*02a8*/ 	.word	0x000000ff
        /*02ac*/ 	.word	0x00000070
        /*02b0*/ 	.short	0x0100
        /*02b2*/ 	.byte	0x05
	.zero		1


	//   ....[29]....
        /*02b4*/ 	.word	0x000007a0
        /*02b8*/ 	.word	0x000000ff
        /*02bc*/ 	.word	0x00000148
        /*02c0*/ 	.short	0x0100
        /*02c2*/ 	.byte	0x05
	.zero		1


	//   ....[30]....
        /*02c4*/ 	.word	0x000007b0
        /*02c8*/ 	.word	0x000000ff
        /*02cc*/ 	.word	0x00000078
        /*02d0*/ 	.short	0x0100
        /*02d2*/ 	.byte	0x05
	.zero		1


	//   ....[31]....
        /*02d4*/ 	.word	0x000007c0
        /*02d8*/ 	.word	0x000000ff
        /*02dc*/ 	.word	0x00000150
        /*02e0*/ 	.short	0x0100
        /*02e2*/ 	.byte	0x05
	.zero		1


	//   ....[32]....
        /*02e4*/ 	.word	0x000007d0
        /*02e8*/ 	.word	0x000000ff
        /*02ec*/ 	.word	0x00000080
        /*02f0*/ 	.short	0x0100
        /*02f2*/ 	.byte	0x05
	.zero		1


	//   ....[33]....
        /*02f4*/ 	.word	0x000007e0
        /*02f8*/ 	.word	0x000000ff
        /*02fc*/ 	.word	0x00000158
        /*0300*/ 	.short	0x0100
        /*0302*/ 	.byte	0x05
	.zero		1


	//   ....[34]....
        /*0304*/ 	.word	0x000007f0
        /*0308*/ 	.word	0x000000ff
        /*030c*/ 	.word	0x00000088
        /*0310*/ 	.short	0x0100
        /*0312*/ 	.byte	0x05
	.zero		1


	//   ....[35]....
        /*0314*/ 	.word	0x00000800
        /*0318*/ 	.word	0x000000ff
        /*031c*/ 	.word	0x00000160
        /*0320*/ 	.short	0x0100
        /*0322*/ 	.byte	0x05
	.zero		1


	//   ....[36]....
        /*0324*/ 	.word	0x00000810
        /*0328*/ 	.word	0x000000ff
        /*032c*/ 	.word	0x00000090
        /*0330*/ 	.short	0x0100
        /*0332*/ 	.byte	0x05
	.zero		1


	//   ....[37]....
        /*0334*/ 	.word	0x00000820
        /*0338*/ 	.word	0x000000ff
        /*033c*/ 	.word	0x00000168
        /*0340*/ 	.short	0x0100
        /*0342*/ 	.byte	0x05
	.zero		1


	//   ....[38]....
        /*0344*/ 	.word	0x00000830
        /*0348*/ 	.word	0x000000ff
        /*034c*/ 	.word	0x00000098
        /*0350*/ 	.short	0x0100
        /*0352*/ 	.byte	0x05
	.zero		1


	//   ....[39]....
        /*0354*/ 	.word	0x00000840
        /*0358*/ 	.word	0x000000ff
        /*035c*/ 	.word	0x00000170
        /*0360*/ 	.short	0x0100
        /*0362*/ 	.byte	0x05
	.zero		1


	//   ....[40]....
        /*0364*/ 	.word	0x00000850
        /*0368*/ 	.word	0x000000ff
        /*036c*/ 	.word	0x000000a0
        /*0370*/ 	.short	0x0100
        /*0372*/ 	.byte	0x05
	.zero		1


	//   ....[41]....
        /*0374*/ 	.word	0x00000860
        /*0378*/ 	.word	0x000000ff
        /*037c*/ 	.word	0x00000178
        /*0380*/ 	.short	0x0100
        /*0382*/ 	.byte	0x05
	.zero		1


	//   ....[42]....
        /*0384*/ 	.word	0x00000870
        /*0388*/ 	.word	0x000000ff
        /*038c*/ 	.word	0x000000a8
        /*0390*/ 	.short	0x0100
        /*0392*/ 	.byte	0x05
	.zero		1


	//   ....[43]....
        /*0394*/ 	.word	0x00000880
        /*0398*/ 	.word	0x000000ff
        /*039c*/ 	.word	0x00000180
        /*03a0*/ 	.short	0x0100
        /*03a2*/ 	.byte	0x05
	.zero		1


	//   ....[44]....
        /*03a4*/ 	.word	0x00000890
        /*03a8*/ 	.word	0x000000ff
        /*03ac*/ 	.word	0x000000b0
        /*03b0*/ 	.short	0x0100
        /*03b2*/ 	.byte	0x05
	.zero		1


	//   ....[45]....
        /*03b4*/ 	.word	0x000008a0
        /*03b8*/ 	.word	0x000000ff
        /*03bc*/ 	.word	0x00000188
        /*03c0*/ 	.short	0x0100
        /*03c2*/ 	.byte	0x05
	.zero		1


	//   ....[46]....
        /*03c4*/ 	.word	0x000008b0
        /*03c8*/ 	.word	0x000000ff
        /*03cc*/ 	.word	0x000000b8
        /*03d0*/ 	.short	0x0100
        /*03d2*/ 	.byte	0x05
	.zero		1


	//   ....[47]....
        /*03d4*/ 	.word	0x000008c0
        /*03d8*/ 	.word	0x000000ff
        /*03dc*/ 	.word	0x00000190
        /*03e0*/ 	.short	0x0100
        /*03e2*/ 	.byte	0x05
	.zero		1


	//   ....[48]....
        /*03e4*/ 	.word	0x000008d0
        /*03e8*/ 	.word	0x000000ff
        /*03ec*/ 	.word	0x000000c0
        /*03f0*/ 	.short	0x0100
        /*03f2*/ 	.byte	0x05
	.zero		1


	//   ....[49]....
        /*03f4*/ 	.word	0x000008e0
        /*03f8*/ 	.word	0x000000ff
        /*03fc*/ 	.word	0x00000198
        /*0400*/ 	.short	0x0100
        /*0402*/ 	.byte	0x05
	.zero		1


	//   ....[50]....
        /*0404*/ 	.word	0x000008f0
        /*0408*/ 	.word	0x000000ff
        /*040c*/ 	.word	0x000000c8
        /*0410*/ 	.short	0x0100
        /*0412*/ 	.byte	0x05
	.zero		1


	//   ....[51]....
        /*0414*/ 	.word	0x00000900
        /*0418*/ 	.word	0x000000ff
        /*041c*/ 	.word	0x000001a0
        /*0420*/ 	.short	0x0100
        /*0422*/ 	.byte	0x05
	.zero		1


	//   ....[52]....
        /*0424*/ 	.word	0x00000910
        /*0428*/ 	.word	0x000000ff
        /*042c*/ 	.word	0x000000d0
        /*0430*/ 	.short	0x0100
        /*0432*/ 	.byte	0x05
	.zero		1


	//   ....[53]....
        /*0434*/ 	.word	0x00000920
        /*0438*/ 	.word	0x000000ff
        /*043c*/ 	.word	0x000001a8
        /*0440*/ 	.short	0x0100
        /*0442*/ 	.byte	0x05
	.zero		1


	//   ....[54]....
        /*0444*/ 	.word	0x00000a60
        /*0448*/ 	.word	0x000000ff
        /*044c*/ 	.word	0x000001b0
        /*0450*/ 	.short	0x0100
        /*0452*/ 	.byte	0x06
	.zero		1


	//   ....[55]....
        /*0454*/ 	.word	0x00000a70
        /*0458*/ 	.word	0x000000ff
        /*045c*/ 	.word	0x000001b8
        /*0460*/ 	.short	0x0100
        /*0462*/ 	.byte	0x06
	.zero		1


	//   ....[56]....
        /*0464*/ 	.word	0x00000b60
        /*0468*/ 	.word	0x000000ff
        /*046c*/ 	.word	0x000001c0
        /*0470*/ 	.short	0x0100
        /*0472*/ 	.byte	0x05
	.zero		1


	//   ....[57]....
        /*0474*/ 	.word	0x00000b70
        /*0478*/ 	.word	0x000000ff
        /*047c*/ 	.word	0x000001c8
        /*0480*/ 	.short	0x0100
        /*0482*/ 	.byte	0x05
	.zero		1


	//   ....[58]....
        /*0484*/ 	.word	0x00000cb0
        /*0488*/ 	.word	0x000000ff
        /*048c*/ 	.word	0x000001d0
        /*0490*/ 	.short	0x0100
        /*0492*/ 	.byte	0x05
	.zero		1


	//   ....[59]....
        /*0494*/ 	.word	0x00000cc0
        /*0498*/ 	.word	0x000000ff
        /*049c*/ 	.word	0x000001e0
        /*04a0*/ 	.short	0x0100
        /*04a2*/ 	.byte	0x05
	.zero		1


	//   ....[60]....
        /*04a4*/ 	.word	0x00000cd0
        /*04a8*/ 	.word	0x000000ff
        /*04ac*/ 	.word	0x000001d8
        /*04b0*/ 	.short	0x0100
        /*04b2*/ 	.byte	0x05
	.zero		1


	//   ....[61]....
        /*04b4*/ 	.word	0x00000ce0
        /*04b8*/ 	.word	0x000000ff
        /*04bc*/ 	.word	0x000001e8
        /*04c0*/ 	.short	0x0100
        /*04c2*/ 	.byte	0x05
	.zero		1


	//   ....[62]....
        /*04c4*/ 	.word	0x00000e10
        /*04c8*/ 	.word	0x000000ff
        /*04cc*/ 	.word	0x000001f0
        /*04d0*/ 	.short	0x0100
        /*04d2*/ 	.byte	0x06
	.zero		1


	//   ....[63]....
        /*04d4*/ 	.word	0x00000e20
        /*04d8*/ 	.word	0x000000ff
        /*04dc*/ 	.word	0x00000210
        /*04e0*/ 	.short	0x0100
        /*04e2*/ 	.byte	0x06
	.zero		1


	//   ....[64]....
        /*04e4*/ 	.word	0x00000e30
        /*04e8*/ 	.word	0x000000ff
        /*04ec*/ 	.word	0x000001f8
        /*04f0*/ 	.short	0x0100
        /*04f2*/ 	.byte	0x06
	.zero		1


	//   ....[65]....
        /*04f4*/ 	.word	0x00000e40
        /*04f8*/ 	.word	0x000000ff
        /*04fc*/ 	.word	0x00000218
        /*0500*/ 	.short	0x0100
        /*0502*/ 	.byte	0x06
	.zero		1


	//   ....[66]....
        /*0504*/ 	.word	0x00000e50
        /*0508*/ 	.word	0x000000ff
        /*050c*/ 	.word	0x00000200
        /*0510*/ 	.short	0x0100
        /*0512*/ 	.byte	0x06
	.zero		1


	//   ....[67]....
        /*0514*/ 	.word	0x00000e60
        /*0518*/ 	.word	0x000000ff
        /*051c*/ 	.word	0x00000220
        /*0520*/ 	.short	0x0100
        /*0522*/ 	.byte	0x06
	.zero		1


	//   ....[68]....
        /*0524*/ 	.word	0x00000e70
        /*0528*/ 	.word	0x000000ff
        /*052c*/ 	.word	0x00000208
        /*0530*/ 	.short	0x0100
        /*0532*/ 	.byte	0x06
	.zero		1


	//   ....[69]....
        /*0534*/ 	.word	0x00000e80
        /*0538*/ 	.word	0x000000ff
        /*053c*/ 	.word	0x00000228
        /*0540*/ 	.short	0x0100
        /*0542*/ 	.byte	0x06
	.zero		1


	//   ....[70]....
        /*0544*/ 	.word	0x00000f70
        /*0548*/ 	.word	0x000000ff
        /*054c*/ 	.word	0x00000230
        /*0550*/ 	.short	0x0100
        /*0552*/ 	.byte	0x05
	.zero		1


	//   ....[71]....
        /*0554*/ 	.word	0x00000f80
        /*0558*/ 	.word	0x000000ff
        /*055c*/ 	.word	0x00000240
        /*0560*/ 	.short	0x0100
        /*0562*/ 	.byte	0x05
	.zero		1


	//   ....[72]....
        /*0564*/ 	.word	0x00000f90
        /*0568*/ 	.word	0x000000ff
        /*056c*/ 	.word	0x00000238
        /*0570*/ 	.short	0x0100
        /*0572*/ 	.byte	0x05
	.zero		1


	//   ....[73]....
        /*0574*/ 	.word	0x00000fa0
        /*0578*/ 	.word	0x000000ff
        /*057c*/ 	.word	0x00000248
        /*0580*/ 	.short	0x0100
        /*0582*/ 	.byte	0x05
	.zero		1


	//   ....[74]....
        /*0584*/ 	.word	0x00001870
        /*0588*/ 	.word	0x00000003
        /*058c*/ 	.word	0x00000240
        /*0590*/ 	.short	0x010a
        /*0592*/ 	.byte	0xff
	.zero		1


	//   ....[75]....
        /*0594*/ 	.word	0x000018a0
        /*0598*/ 	.word	0x00000003
        /*059c*/ 	.word	0x00000230
        /*05a0*/ 	.short	0x0101
        /*05a2*/ 	.byte	0xff
	.zero		1


	//   ....[76]....
        /*05a4*/ 	.word	0x00001970
        /*05a8*/ 	.word	0x000000ff
        /*05ac*/ 	.word	0x000000d8
        /*05b0*/ 	.short	0x010a
        /*05b2*/ 	.byte	0x08
	.zero		1


	//   ....[77]....
        /*05b4*/ 	.word	0x00001a10
        /*05b8*/ 	.word	0x000000ff
        /*05bc*/ 	.word	0x000000d8
        /*05c0*/ 	.short	0x010a
        /*05c2*/ 	.byte	0x21
	.zero		1


	//   ....[78]....
        /*05c4*/ 	.word	0x00001b70
        /*05c8*/ 	.word	0x000000ff
        /*05cc*/ 	.word	0x000000d8
        /*05d0*/ 	.short	0x010a
        /*05d2*/ 	.byte	0x08
	.zero		1


	//   ....[79]....
        /*05d4*/ 	.word	0x00001c60
        /*05d8*/ 	.word	0x000000ff
        /*05dc*/ 	.word	0x000001c8
        /*05e0*/ 	.short	0x0101
        /*05e2*/ 	.byte	0x04
	.zero		1


	//   ....[80]....
        /*05e4*/ 	.word	0x00001c80
        /*05e8*/ 	.word	0x000000ff
        /*05ec*/ 	.word	0x000000d8
        /*05f0*/ 	.short	0x010a
        /*05f2*/ 	.byte	0x08
	.zero		1


	//   ....[81]....
        /*05f4*/ 	.word	0x00001d00
        /*05f8*/ 	.word	0x000000ff
        /*05fc*/ 	.word	0x000000d8
        /*0600*/ 	.short	0x010a
        /*0602*/ 	.byte	0x11
	.zero		1


	//   ....[82]....
        /*0604*/ 	.word	0x00001e60
        /*0608*/ 	.word	0x000000ff
        /*060c*/ 	.word	0x000000d8
        /*0610*/ 	.short	0x010a
        /*0612*/ 	.byte	0x08
	.zero		1


	//   ....[83]....
        /*0614*/ 	.word	0x00001f80
        /*0618*/ 	.word	0x00000002
        /*061c*/ 	.word	0x000001d0
        /*0620*/ 	.short	0x010a
        /*0622*/ 	.byte	0xff
	.zero		1


	//   ....[84]....
        /*0624*/ 	.word	0x00002040
        /*0628*/ 	.word	0x00000002
        /*062c*/ 	.word	0x00000000
        /*0630*/ 	.short	0x0101
        /*0632*/ 	.byte	0xff
	.zero		1


	//   ....[85]....
        /*0634*/ 	.word	0x000025a0
        /*0638*/ 	.word	0x000000ff
        /*063c*/ 	.word	0x00000000
        /*0640*/ 	.short	0x010a
        /*0642*/ 	.byte	0x05
	.zero		1


	//   ....[86]....
        /*0644*/ 	.word	0x00002630
        /*0648*/ 	.word	0x000000ff
        /*064c*/ 	.word	0x00000000
        /*0650*/ 	.short	0x010a
        /*0652*/ 	.byte	0x05
	.zero		1


	//   ....[87]....
        /*0654*/ 	.word	0x000026c0
        /*0658*/ 	.word	0x000000ff
        /*065c*/ 	.word	0x00000000
        /*0660*/ 	.short	0x010a
        /*0662*/ 	.byte	0x05
	.zero		1


	//   ....[88]....
        /*0664*/ 	.word	0x00002750
        /*0668*/ 	.word	0x000000ff
        /*066c*/ 	.word	0x00000000
        /*0670*/ 	.short	0x010a
        /*0672*/ 	.byte	0x05
	.zero		1


	//   ....[89]....
        /*0674*/ 	.word	0x000027e0
        /*0678*/ 	.word	0x000000ff
        /*067c*/ 	.word	0x00000000
        /*0680*/ 	.short	0x010a
        /*0682*/ 	.byte	0x05
	.zero		1


	//   ....[90]....
        /*0684*/ 	.word	0x00002870
        /*0688*/ 	.word	0x000000ff
        /*068c*/ 	.word	0x00000000
        /*0690*/ 	.short	0x010a
        /*0692*/ 	.byte	0x05
	.zero		1


	//   ....[91]....
        /*0694*/ 	.word	0x00002900
        /*0698*/ 	.word	0x000000ff
        /*069c*/ 	.word	0x00000000
        /*06a0*/ 	.short	0x010a
        /*06a2*/ 	.byte	0x05
	.zero		1


	//   ....[92]....
        /*06a4*/ 	.word	0x00002990
        /*06a8*/ 	.word	0x000000ff
        /*06ac*/ 	.word	0x00000000
        /*06b0*/ 	.short	0x010a
        /*06b2*/ 	.byte	0x05
	.zero		1


	//   ....[93]....
        /*06b4*/ 	.word	0x00002a20
        /*06b8*/ 	.word	0x000000ff
        /*06bc*/ 	.word	0x00000000
        /*06c0*/ 	.short	0x010a
        /*06c2*/ 	.byte	0x05
	.zero		1


	//   ....[94]....
        /*06c4*/ 	.word	0x00002ab0
        /*06c8*/ 	.word	0x000000ff
        /*06cc*/ 	.word	0x00000000
        /*06d0*/ 	.short	0x010a
        /*06d2*/ 	.byte	0x05
	.zero		1


	//   ....[95]....
        /*06d4*/ 	.word	0x00002b40
        /*06d8*/ 	.word	0x000000ff
        /*06dc*/ 	.word	0x00000000
        /*06e0*/ 	.short	0x010a
        /*06e2*/ 	.byte	0x05
	.zero		1


	//   ....[96]....
        /*06e4*/ 	.word	0x00002bd0
        /*06e8*/ 	.word	0x000000ff
        /*06ec*/ 	.word	0x00000000
        /*06f0*/ 	.short	0x010a
        /*06f2*/ 	.byte	0x05
	.zero		1


	//   ....[97]....
        /*06f4*/ 	.word	0x00002c60
        /*06f8*/ 	.word	0x000000ff
        /*06fc*/ 	.word	0x00000000
        /*0700*/ 	.short	0x010a
        /*0702*/ 	.byte	0x05
	.zero		1


	//   ....[98]....
        /*0704*/ 	.word	0x00002cf0
        /*0708*/ 	.word	0x000000ff
        /*070c*/ 	.word	0x00000000
        /*0710*/ 	.short	0x010a
        /*0712*/ 	.byte	0x05
	.zero		1


	//   ....[99]....
        /*0714*/ 	.word	0x00002d80
        /*0718*/ 	.word	0x000000ff
        /*071c*/ 	.word	0x00000000
        /*0720*/ 	.short	0x010a
        /*0722*/ 	.byte	0x05
	.zero		1


	//   ....[100]....
        /*0724*/ 	.word	0x00002e10
        /*0728*/ 	.word	0x000000ff
        /*072c*/ 	.word	0x00000000
        /*0730*/ 	.short	0x010a
        /*0732*/ 	.byte	0x05
	.zero		1


	//   ....[101]....
        /*0734*/ 	.word	0x00002ea0
        /*0738*/ 	.word	0x000000ff
        /*073c*/ 	.word	0x00000000
        /*0740*/ 	.short	0x010a
        /*0742*/ 	.byte	0x05
	.zero		1


	//   ....[102]....
        /*0744*/ 	.word	0x00002f30
        /*0748*/ 	.word	0x000000ff
        /*074c*/ 	.word	0x00000000
        /*0750*/ 	.short	0x010a
        /*0752*/ 	.byte	0x05
	.zero		1


	//   ....[103]....
        /*0754*/ 	.word	0x00002fc0
        /*0758*/ 	.word	0x000000ff
        /*075c*/ 	.word	0x00000000
        /*0760*/ 	.short	0x010a
        /*0762*/ 	.byte	0x05
	.zero		1


	//   ....[104]....
        /*0764*/ 	.word	0x00003050
        /*0768*/ 	.word	0x000000ff
        /*076c*/ 	.word	0x00000000
        /*0770*/ 	.short	0x010a
        /*0772*/ 	.byte	0x05
	.zero		1


	//   ....[105]....
        /*0774*/ 	.word	0x000030e0
        /*0778*/ 	.word	0x000000ff
        /*077c*/ 	.word	0x00000000
        /*0780*/ 	.short	0x010a
        /*0782*/ 	.byte	0x05
	.zero		1


	//   ....[106]....
        /*0784*/ 	.word	0x00003170
        /*0788*/ 	.word	0x000000ff
        /*078c*/ 	.word	0x00000000
        /*0790*/ 	.short	0x010a
        /*0792*/ 	.byte	0x05
	.zero		1


	//   ....[107]....
        /*0794*/ 	.word	0x00003200
        /*0798*/ 	.word	0x000000ff
        /*079c*/ 	.word	0x00000000
        /*07a0*/ 	.short	0x010a
        /*07a2*/ 	.byte	0x05
	.zero		1


	//   ....[108]....
        /*07a4*/ 	.word	0x00003290
        /*07a8*/ 	.word	0x000000ff
        /*07ac*/ 	.word	0x00000000
        /*07b0*/ 	.short	0x010a
        /*07b2*/ 	.byte	0x05
	.zero		1


	//   ....[109]....
        /*07b4*/ 	.word	0x00003320
        /*07b8*/ 	.word	0x000000ff
        /*07bc*/ 	.word	0x00000000
        /*07c0*/ 	.short	0x010a
        /*07c2*/ 	.byte	0x05
	.zero		1


	//   ....[110]....
        /*07c4*/ 	.word	0x000033b0
        /*07c8*/ 	.word	0x000000ff
        /*07cc*/ 	.word	0x00000000
        /*07d0*/ 	.short	0x010a
        /*07d2*/ 	.byte	0x05
	.zero		1


	//   ....[111]....
        /*07d4*/ 	.word	0x00003450
        /*07d8*/ 	.word	0x00000000
        /*07dc*/ 	.word	0x00000000
        /*07e0*/ 	.short	0x010a
        /*07e2*/ 	.byte	0xff
	.zero		1


	//   ....[112]....
        /*07e4*/ 	.word	0x00003570
        /*07e8*/ 	.word	0x00000000
        /*07ec*/ 	.word	0x00000230
        /*07f0*/ 	.short	0x010a
        /*07f2*/ 	.byte	0xff
	.zero		1


	//   ....[113]....
        /*07f4*/ 	.word	0x000035d0
        /*07f8*/ 	.word	0x00000004
        /*07fc*/ 	.word	0x00000000
        /*0800*/ 	.short	0x0101
        /*0802*/ 	.byte	0xff
	.zero		1


	//   ....[114]....
        /*0804*/ 	.word	0x000035f0
        /*0808*/ 	.word	0x000000ff
        /*080c*/ 	.word	0x000001e0
        /*0810*/ 	.short	0x010a
        /*0812*/ 	.byte	0x05
	.zero		1


	//   ....[115]....
        /*0814*/ 	.word	0x00003710
        /*0818*/ 	.word	0x00000000
        /*081c*/ 	.word	0x000001d0
        /*0820*/ 	.short	0x010a
        /*0822*/ 	.byte	0xff
	.zero		1


	//   ....[116]....
        /*0824*/ 	.word	0x00003820
        /*0828*/ 	.word	0x00000000
        /*082c*/ 	.word	0x00000000
        /*0830*/ 	.short	0x0101
        /*0832*/ 	.byte	0xff
	.zero		1


	//   ....[117]....
        /*0834*/ 	.word	0x000038b0
        /*0838*/ 	.word	0x000000ff
        /*083c*/ 	.word	0x000001e0
        /*0840*/ 	.short	0x0106
        /*0842*/ 	.byte	0x05
	.zero		1


	//   ....[118]....
        /*0844*/ 	.word	0x000038d0
        /*0848*/ 	.word	0x000000ff
        /*084c*/ 	.word	0x000001e0
        /*0850*/ 	.short	0x010a
        /*0852*/ 	.byte	0x05
	.zero		1


	//   ....[119]....
        /*0854*/ 	.word	0x00003960
        /*0858*/ 	.word	0x000000ff
        /*085c*/ 	.word	0x000001e0
        /*0860*/ 	.short	0x0106
        /*0862*/ 	.byte	0x04
	.zero		1


	//   ....[120]....
        /*0864*/ 	.word	0x000039a0
        /*0868*/ 	.word	0x00000000
        /*086c*/ 	.word	0x000001e0
        /*0870*/ 	.short	0x010a
        /*0872*/ 	.byte	0xff
	.zero		1


	//   ....[121]....
        /*0874*/ 	.word	0x00003e80
        /*0878*/ 	.word	0x00000000
        /*087c*/ 	.word	0x000001d0
        /*0880*/ 	.short	0x010a
        /*0882*/ 	.byte	0xff
	.zero		1


	//   ....[122]....
        /*0884*/ 	.word	0x00003f80
        /*0888*/ 	.word	0x00000003
        /*088c*/ 	.word	0x00000000
        /*0890*/ 	.short	0x0101
        /*0892*/ 	.byte	0xff
	.zero		1


	//   ....[123]....
        /*0894*/ 	.word	0x00003f90
        /*0898*/ 	.word	0x000000ff
        /*089c*/ 	.word	0x00000000
        /*08a0*/ 	.short	0x010a
        /*08a2*/ 	.byte	0x04
	.zero		1


	//   ....[124]....
        /*08a4*/ 	.word	0x00004010
        /*08a8*/ 	.word	0x000000ff
        /*08ac*/ 	.word	0x00000210
        /*08b0*/ 	.short	0x010a
        /*08b2*/ 	.byte	0x08
	.zero		1


	//   ....[125]....
        /*08b4*/ 	.word	0x000040f0
        /*08b8*/ 	.word	0x000000ff
        /*08bc*/ 	.word	0x00000000
        /*08c0*/ 	.short	0x010a
        /*08c2*/ 	.byte	0x07
	.zero		1


	//   ....[126]....
        /*08c4*/ 	.word	0x00004230
        /*08c8*/ 	.word	0x000000ff
        /*08cc*/ 	.word	0x00000000
        /*08d0*/ 	.short	0x010a
        /*08d2*/ 	.byte	0x04
	.zero		1


	//   ....[127]....
        /*08d4*/ 	.word	0x00004420
        /*08d8*/ 	.word	0x000000ff
        /*08dc*/ 	.word	0x00000000
        /*08e0*/ 	.short	0x010a
        /*08e2*/ 	.byte	0x05
	.zero		1


	//   ....[128]....
        /*08e4*/ 	.word	0x000044b0
        /*08e8*/ 	.word	0x000000ff
        /*08ec*/ 	.word	0x00000000
        /*08f0*/ 	.short	0x010a
        /*08f2*/ 	.byte	0x05
	.zero		1


	//   ....[129]....
        /*08f4*/ 	.word	0x00004540
        /*08f8*/ 	.word	0x000000ff
        /*08fc*/ 	.word	0x00000000
        /*0900*/ 	.short	0x010a
        /*0902*/ 	.byte	0x05
	.zero		1


	//   ....[130]....
        /*0904*/ 	.word	0x000045d0
        /*0908*/ 	.word	0x000000ff
        /*090c*/ 	.word	0x00000000
        /*0910*/ 	.short	0x010a
        /*0912*/ 	.byte	0x07
	.zero		1


	//   ....[131]....
        /*0914*/ 	.word	0x00004a10
        /*0918*/ 	.word	0x00000000
        /*091c*/ 	.word	0x000001d0
        /*0920*/ 	.short	0x010a
        /*0922*/ 	.byte	0xff
	.zero		1


	//   ....[132]....
        /*0924*/ 	.word	0x00004b00
        /*0928*/ 	.word	0x00000000
        /*092c*/ 	.word	0x00000000
        /*0930*/ 	.short	0x0101
        /*0932*/ 	.byte	0xff
	.zero		1


	//   ....[133]....
        /*0934*/ 	.word	0x00004e20
        /*0938*/ 	.word	0x000000ff
        /*093c*/ 	.word	0x000001c8
        /*0940*/ 	.short	0x010a
        /*0942*/ 	.byte	0x06
	.zero		1


	//   ....[134]....
        /*0944*/ 	.word	0x00004fa0
        /*0948*/ 	.word	0x000000ff
        /*094c*/ 	.word	0x000001b8
        /*0950*/ 	.short	0x010a
        /*0952*/ 	.byte	0x06
	.zero		1


	//   ....[135]....
        /*0954*/ 	.word	0x000052d0
        /*0958*/ 	.word	0x000000ff
        /*095c*/ 	.word	0x000001b0
        /*0960*/ 	.short	0x010b
        /*0962*/ 	.byte	0x06
	.zero		1


	//   ....[136]....
        /*0964*/ 	.word	0x000052f0
        /*0968*/ 	.word	0x000000ff
        /*096c*/ 	.word	0x00000000
        /*0970*/ 	.short	0x0101
        /*0972*/ 	.byte	0x25
	.zero		1


	//   ....[137]....
        /*0974*/ 	.word	0x00005330
        /*0978*/ 	.word	0x00000000
        /*097c*/ 	.word	0x000001b8
        /*0980*/ 	.short	0x010a
        /*0982*/ 	.byte	0xff
	.zero		1


	//   ....[138]....
        /*0984*/ 	.word	0x00005690
        /*0988*/ 	.word	0x00000000
        /*098c*/ 	.word	0x000001d0
        /*0990*/ 	.short	0x010a
        /*0992*/ 	.byte	0xff
	.zero		1


	//   ....[139]....
        /*0994*/ 	.word	0x000057a0
        /*0998*/ 	.word	0x00000000
        /*099c*/ 	.word	0x00000000
        /*09a0*/ 	.short	0x0101
        /*09a2*/ 	.byte	0xff
	.zero		1


	//   ....[140]....
        /*09a4*/ 	.word	0x00006150
        /*09a8*/ 	.word	0x000000ff
        /*09ac*/ 	.word	0x000001b0
        /*09b0*/ 	.short	0x010a
        /*09b2*/ 	.byte	0x2b
	.zero		1


	//   ....[141]....
        /*09b4*/ 	.word	0x00006170
        /*09b8*/ 	.word	0x0000005c
        /*09bc*/ 	.word	0x000001f0
        /*09c0*/ 	.short	0x010a
        /*09c2*/ 	.byte	0xff
	.zero		1


	//   ....[142]....
        /*09c4*/ 	.word	0x000062c0
        /*09c8*/ 	.word	0x000000ff
        /*09cc*/ 	.word	0x000001b0
        /*09d0*/ 	.short	0x010a
        /*09d2*/ 	.byte	0x2b
	.zero		1


	//   ....[143]....
        /*09d4*/ 	.word	0x000063a0
        /*09d8*/ 	.word	0x000000ff
        /*09dc*/ 	.word	0x00000000
        /*09e0*/ 	.short	0x0101
        /*09e2*/ 	.byte	0x04
	.zero		1


	//   ....[144]....
        /*09e4*/ 	.word	0x00006400
        /*09e8*/ 	.word	0x0000005c
        /*09ec*/ 	.word	0x000001f0
        /*09f0*/ 	.short	0x010a
        /*09f2*/ 	.byte	0xff
	.zero		1


	//   ....[145]....
        /*09f4*/ 	.word	0x000067d0
        /*09f8*/ 	.word	0x000000ff
        /*09fc*/ 	.word	0x00000000
        /*0a00*/ 	.short	0x0101
        /*0a02*/ 	.byte	0x05
	.zero		1


	//   ....[146]....
        /*0a04*/ 	.word	0x00007060
        /*0a08*/ 	.word	0x00000003
        /*0a0c*/ 	.word	0x00000240
        /*0a10*/ 	.short	0x010a
        /*0a12*/ 	.byte	0xff
	.zero		1


	//   ....[147]....
        /*0a14*/ 	.word	0x000070c0
        /*0a18*/ 	.word	0x00000002
        /*0a1c*/ 	.word	0x000000d8
        /*0a20*/ 	.short	0x010a
        /*0a22*/ 	.byte	0xff
	.zero		1


	//   ....[148]....
        /*0a24*/ 	.word	0x00007120
        /*0a28*/ 	.word	0x00000002
        /*0a2c*/ 	.word	0x000000d8
        /*0a30*/ 	.short	0x010a
        /*0a32*/ 	.byte	0xff
	.zero		1


	//   ....[149]....
        /*0a34*/ 	.word	0x00007170
        /*0a38*/ 	.word	0x00000002
        /*0a3c*/ 	.word	0x000001d0
        /*0a40*/ 	.short	0x010a
        /*0a42*/ 	.byte	0xff
	.zero		1


	//   ....[150]....
        /*0a44*/ 	.word	0x000071d0
        /*0a48*/ 	.word	0x00000000
        /*0a4c*/ 	.word	0x00000000
        /*0a50*/ 	.short	0x010a
        /*0a52*/ 	.byte	0xff
	.zero		1


	//   ....[151]....
        /*0a54*/ 	.word	0x00007230
        /*0a58*/ 	.word	0x00000000
        /*0a5c*/ 	.word	0x00000000
        /*0a60*/ 	.short	0x010a
        /*0a62*/ 	.byte	0xff
	.zero		1


	//   ....[152]....
        /*0a64*/ 	.word	0x00007290
        /*0a68*/ 	.word	0x00000000
        /*0a6c*/ 	.word	0x00000000
        /*0a70*/ 	.short	0x010a
        /*0a72*/ 	.byte	0xff
	.zero		1


	//   ....[153]....
        /*0a74*/ 	.word	0x000072f0
        /*0a78*/ 	.word	0x00000000
        /*0a7c*/ 	.word	0x00000000
        /*0a80*/ 	.short	0x010a
        /*0a82*/ 	.byte	0xff
	.zero		1


	//   ....[154]....
        /*0a84*/ 	.word	0x00007350
        /*0a88*/ 	.word	0x00000000
        /*0a8c*/ 	.word	0x00000000
        /*0a90*/ 	.short	0x010a
        /*0a92*/ 	.byte	0xff
	.zero		1


	//   ....[155]....
        /*0a94*/ 	.word	0x000073b0
        /*0a98*/ 	.word	0x00000000
        /*0a9c*/ 	.word	0x00000000
        /*0aa0*/ 	.short	0x010a
        /*0aa2*/ 	.byte	0xff
	.zero		1


	//   ....[156]....
        /*0aa4*/ 	.word	0x00007410
        /*0aa8*/ 	.word	0x00000000
        /*0aac*/ 	.word	0x00000000
        /*0ab0*/ 	.short	0x010a
        /*0ab2*/ 	.byte	0xff
	.zero		1


	//   ....[157]....
        /*0ab4*/ 	.word	0x00007470
        /*0ab8*/ 	.word	0x00000000
        /*0abc*/ 	.word	0x00000000
        /*0ac0*/ 	.short	0x010a
        /*0ac2*/ 	.byte	0xff
	.zero		1


	//   ....[158]....
        /*0ac4*/ 	.word	0x000074d0
        /*0ac8*/ 	.word	0x00000000
        /*0acc*/ 	.word	0x00000000
        /*0ad0*/ 	.short	0x010a
        /*0ad2*/ 	.byte	0xff
	.zero		1


	//   ....[159]....
        /*0ad4*/ 	.word	0x00007530
        /*0ad8*/ 	.word	0x00000000
        /*0adc*/ 	.word	0x00000000
        /*0ae0*/ 	.short	0x010a
        /*0ae2*/ 	.byte	0xff
	.zero		1


	//   ....[160]....
        /*0ae4*/ 	.word	0x00007590
        /*0ae8*/ 	.word	0x00000000
        /*0aec*/ 	.word	0x00000000
        /*0af0*/ 	.short	0x010a
        /*0af2*/ 	.byte	0xff
	.zero		1


	//   ....[161]....
        /*0af4*/ 	.word	0x000075f0
        /*0af8*/ 	.word	0x00000000
        /*0afc*/ 	.word	0x00000000
        /*0b00*/ 	.short	0x010a
        /*0b02*/ 	.byte	0xff
	.zero		1


	//   ....[162]....
        /*0b04*/ 	.word	0x00007650
        /*0b08*/ 	.word	0x00000000
        /*0b0c*/ 	.word	0x00000000
        /*0b10*/ 	.short	0x010a
        /*0b12*/ 	.byte	0xff
	.zero		1


	//   ....[163]....
        /*0b14*/ 	.word	0x000076b0
        /*0b18*/ 	.word	0x00000000
        /*0b1c*/ 	.word	0x00000000
        /*0b20*/ 	.short	0x010a
        /*0b22*/ 	.byte	0xff
	.zero		1


	//   ....[164]....
        /*0b24*/ 	.word	0x00007710
        /*0b28*/ 	.word	0x00000000
        /*0b2c*/ 	.word	0x00000000
        /*0b30*/ 	.short	0x010a
        /*0b32*/ 	.byte	0xff
	.zero		1


	//   ....[165]....
        /*0b34*/ 	.word	0x00007770
        /*0b38*/ 	.word	0x00000000
        /*0b3c*/ 	.word	0x00000000
        /*0b40*/ 	.short	0x010a
        /*0b42*/ 	.byte	0xff
	.zero		1


	//   ....[166]....
        /*0b44*/ 	.word	0x000077d0
        /*0b48*/ 	.word	0x00000000
        /*0b4c*/ 	.word	0x00000000
        /*0b50*/ 	.short	0x010a
        /*0b52*/ 	.byte	0xff
	.zero		1


	//   ....[167]....
        /*0b54*/ 	.word	0x00007830
        /*0b58*/ 	.word	0x00000000
        /*0b5c*/ 	.word	0x00000000
        /*0b60*/ 	.short	0x010a
        /*0b62*/ 	.byte	0xff
	.zero		1


	//   ....[168]....
        /*0b64*/ 	.word	0x00007890
        /*0b68*/ 	.word	0x00000000
        /*0b6c*/ 	.word	0x00000000
        /*0b70*/ 	.short	0x010a
        /*0b72*/ 	.byte	0xff
	.zero		1


	//   ....[169]....
        /*0b74*/ 	.word	0x000078f0
        /*0b78*/ 	.word	0x00000000
        /*0b7c*/ 	.word	0x00000000
        /*0b80*/ 	.short	0x010a
        /*0b82*/ 	.byte	0xff
	.zero		1


	//   ....[170]....
        /*0b84*/ 	.word	0x00007950
        /*0b88*/ 	.word	0x00000000
        /*0b8c*/ 	.word	0x00000000
        /*0b90*/ 	.short	0x010a
        /*0b92*/ 	.byte	0xff
	.zero		1


	//   ....[171]....
        /*0b94*/ 	.word	0x000079b0
        /*0b98*/ 	.word	0x00000000
        /*0b9c*/ 	.word	0x00000000
        /*0ba0*/ 	.short	0x010a
        /*0ba2*/ 	.byte	0xff
	.zero		1


	//   ....[172]....
        /*0ba4*/ 	.word	0x00007a10
        /*0ba8*/ 	.word	0x00000000
        /*0bac*/ 	.word	0x00000000
        /*0bb0*/ 	.short	0x010a
        /*0bb2*/ 	.byte	0xff
	.zero		1


	//   ....[173]....
        /*0bb4*/ 	.word	0x00007a70
        /*0bb8*/ 	.word	0x00000000
        /*0bbc*/ 	.word	0x00000000
        /*0bc0*/ 	.short	0x010a
        /*0bc2*/ 	.byte	0xff
	.zero		1


	//   ....[174]....
        /*0bc4*/ 	.word	0x00007ad0
        /*0bc8*/ 	.word	0x00000000
        /*0bcc*/ 	.word	0x00000000
        /*0bd0*/ 	.short	0x010a
        /*0bd2*/ 	.byte	0xff
	.zero		1


	//   ....[175]....
        /*0bd4*/ 	.word	0x00007b30
        /*0bd8*/ 	.word	0x00000000
        /*0bdc*/ 	.word	0x00000000
        /*0be0*/ 	.short	0x010a
        /*0be2*/ 	.byte	0xff
	.zero		1


	//   ....[176]....
        /*0be4*/ 	.word	0x00007b80
        /*0be8*/ 	.word	0x00000000
        /*0bec*/ 	.word	0x00000230
        /*0bf0*/ 	.short	0x010a
        /*0bf2*/ 	.byte	0xff
	.zero		1


	//   ....[177]....
        /*0bf4*/ 	.word	0x00007be0
        /*0bf8*/ 	.word	0x00000000
        /*0bfc*/ 	.word	0x000001e0
        /*0c00*/ 	.short	0x010a
        /*0c02*/ 	.byte	0xff
	.zero		1


	//   ....[178]....
        /*0c04*/ 	.word	0x00007c30
        /*0c08*/ 	.word	0x00000000
        /*0c0c*/ 	.word	0x000001d0
        /*0c10*/ 	.short	0x010a
        /*0c12*/ 	.byte	0xff
	.zero		1


	//   ....[179]....
        /*0c14*/ 	.word	0x00007c90
        /*0c18*/ 	.word	0x00000000
        /*0c1c*/ 	.word	0x000001e0
        /*0c20*/ 	.short	0x010a
        /*0c22*/ 	.byte	0xff
	.zero		1


	//   ....[180]....
        /*0c24*/ 	.word	0x00007ce0
        /*0c28*/ 	.word	0x00000000
        /*0c2c*/ 	.word	0x000001d0
        /*0c30*/ 	.short	0x010a
        /*0c32*/ 	.byte	0xff
	.zero		1


	//   ....[181]....
        /*0c34*/ 	.word	0x00007d40
        /*0c38*/ 	.word	0x00000003
        /*0c3c*/ 	.word	0x00000210
        /*0c40*/ 	.short	0x010a
        /*0c42*/ 	.byte	0xff
	.zero		1


	//   ....[182]....
        /*0c44*/ 	.word	0x00007da0
        /*0c48*/ 	.word	0x00000000
        /*0c4c*/ 	.word	0x00000000
        /*0c50*/ 	.short	0x010a
        /*0c52*/ 	.byte	0xff
	.zero		1


	//   ....[183]....
        /*0c54*/ 	.word	0x00007e00
        /*0c58*/ 	.word	0x00000000
        /*0c5c*/ 	.word	0x00000000
        /*0c60*/ 	.short	0x010a
        /*0c62*/ 	.byte	0xff
	.zero		1


	//   ....[184]....
        /*0c64*/ 	.word	0x00007e60
        /*0c68*/ 	.word	0x00000000
        /*0c6c*/ 	.word	0x00000000
        /*0c70*/ 	.short	0x010a
        /*0c72*/ 	.byte	0xff
	.zero		1


	//   ....[185]....
        /*0c74*/ 	.word	0x00007ec0
        /*0c78*/ 	.word	0x00000000
        /*0c7c*/ 	.word	0x00000000
        /*0c80*/ 	.short	0x010a
        /*0c82*/ 	.byte	0xff
	.zero		1


	//   ....[186]....
        /*0c84*/ 	.word	0x00007f20
        /*0c88*/ 	.word	0x00000000
        /*0c8c*/ 	.word	0x00000000
        /*0c90*/ 	.short	0x010a
        /*0c92*/ 	.byte	0xff
	.zero		1


	//   ....[187]....
        /*0c94*/ 	.word	0x00007f70
        /*0c98*/ 	.word	0x00000000
        /*0c9c*/ 	.word	0x000001d0
        /*0ca0*/ 	.short	0x010a
        /*0ca2*/ 	.byte	0xff
	.zero		1


	//   ....[188]....
        /*0ca4*/ 	.word	0x00007fd0
        /*0ca8*/ 	.word	0x00000000
        /*0cac*/ 	.word	0x000001c8
        /*0cb0*/ 	.short	0x010a
        /*0cb2*/ 	.byte	0xff
	.zero		1


	//   ....[189]....
        /*0cb4*/ 	.word	0x00008030
        /*0cb8*/ 	.word	0x00000003
        /*0cbc*/ 	.word	0x000001b8
        /*0cc0*/ 	.short	0x010a
        /*0cc2*/ 	.byte	0xff
	.zero		1


	//   ....[190]....
        /*0cc4*/ 	.word	0x00008080
        /*0cc8*/ 	.word	0x00000000
        /*0ccc*/ 	.word	0x000001d0
        /*0cd0*/ 	.short	0x010a
        /*0cd2*/ 	.byte	0xff
	.zero		1


	//   ....[191]....
        /*0cd4*/ 	.word	0x000080e0
        /*0cd8*/ 	.word	0x00000000
        /*0cdc*/ 	.word	0x000001b0
        /*0ce0*/ 	.short	0x010a
        /*0ce2*/ 	.byte	0xff
	.zero		1


	//   ....[192]....
        /*0ce4*/ 	.word	0x00008130
        /*0ce8*/ 	.word	0x0000005c
        /*0cec*/ 	.word	0x000001f0
        /*0cf0*/ 	.short	0x010a
        /*0cf2*/ 	.byte	0xff
	.zero		1


	//----- nvinfo : EIATTR_NUM_MBARRIERS
	.align		4
.L_47:
        /*0cf4*/ 	.byte	0x03, 0x38
        /*0cf6*/ 	.short	0x004a


	//----- nvinfo : EIATTR_EXIT_INSTR_OFFSETS
	.align		4
        /*0cf8*/ 	.byte	0x04, 0x1c
        /*0cfa*/ 	.short	(.L_49 - .L_48)


	//   ....[0]....
.L_48:
        /*0cfc*/ 	.word	0x00003480


	//   ....[1]....
        /*0d00*/ 	.word	0x00003970


	//   ....[2]....
        /*0d04*/ 	.word	0x000039d0


	//   ....[3]....
        /*0d08*/ 	.word	0x00004830


	//   ....[4]....
        /*0d0c*/ 	.word	0x00005360


	//   ....[5]....
        /*0d10*/ 	.word	0x000053a0


	//   ....[6]....
        /*0d14*/ 	.word	0x00007050


	//----- nvinfo : EIATTR_MAX_THREADS
	.align		4
.L_49:
        /*0d18*/ 	.byte	0x04, 0x05
        /*0d1a*/ 	.short	(.L_51 - .L_50)
.L_50:
        /*0d1c*/ 	.word	0x00000100
        /*0d20*/ 	.word	0x00000001
        /*0d24*/ 	.word	0x00000001


	//----- nvinfo : EIATTR_CRS_STACK_SIZE
	.align		4
.L_51:
        /*0d28*/ 	.byte	0x04, 0x1e
        /*0d2a*/ 	.short	(.L_53 - .L_52)
.L_52:
        /*0d2c*/ 	.word	0x00000000


	//----- nvinfo : EIATTR_CBANK_PARAM_SIZE
	.align		4
.L_53:
        /*0d30*/ 	.byte	0x03, 0x19
        /*0d32*/ 	.short	0x0800


	//----- nvinfo : EIATTR_PARAM_CBANK
	.align		4
        /*0d34*/ 	.byte	0x04, 0x0a
        /*0d36*/ 	.short	(.L_55 - .L_54)
	.align		4
.L_54:
        /*0d38*/ 	.word	index@(.nv.constant0._ZN7cutlass13device_kernelINS_4gemm6kernel13GemmUniversalIN4cute5tupleIJiiiiEEENS1_10collective13CollectiveMmaINS1_35MainloopSm100TmaUmmaWarpSpecializedILi27ELi2ELi4ENS5_IJNS4_1CILi1EEESB_SB_EEEEENS5_IJNSA_ILi64EEESE_SE_EEENS_12float_e4m3_tENS5_IJSB_llEEENS_12float_e5m2_tESH_NS4_8TiledMMAINS4_8MMA_AtomIJNS4_10MMA_TraitsINS4_19SM100_MMA_F8F6F4_SSEJSG_SI_fSE_SE_NS4_17integral_constantINS4_4UMMA5MajorELSP_1EEESQ_NSN_INSO_7ScaleInELSR_0EEESS_EEEEEENS4_6LayoutISC_NS5_IJNSA_ILi0EEESW_SW_EEEEENS5_IJNS4_10UnderscoreESZ_SZ_EEEEENS4_13SM90_TMA_LOADENS4_14ComposedLayoutINS4_7SwizzleILi2ELi4ELi3EEENS4_18smem_ptr_flag_bitsILi8EEENSV_INS5_IJSE_NSA_ILi8EEEEEENS5_IJSB_SE_EEEEEEEvNS4_8identityES12_S1C_vS1D_EENS_8epilogue10collective18CollectiveEpilogueINS1F_23Sm100TmaWarpSpecializedILi1ELi1ELi32ELb0ELb0EEEJSF_NS5_IJNSV_ISE_SB_EES1K_EEESG_NS5_IJlSB_lEEESG_S1M_NS1F_6fusion15FusionCallbacksIS1J_NS1N_17LinearCombinationISG_fSG_fLNS_15FloatRoundStyleE2EEESF_S1L_JEEENS4_5SM1004TMEM4LOAD26SM100_TMEM_LOAD_16dp32b32xES12_NS13_IS15_S17_NSV_INS5_IJS18_SE_EEENS5_IJSE_SB_EEEEEEENS4_39AutoVectorizingCopyWithAssumedAlignmentILi128EEENS4_14SM90_TMA_STOREES20_S22_S22_EEEvvEEEEvNT_6ParamsE)
        /*0d3c*/ 	.short	0x0380
        /*0d3e*/ 	.short	0x0800


	//----- nvinfo : EIATTR_SW_WAR
	.align		4
.L_55:
        /*0d40*/ 	.byte	0x04, 0x36
        /*0d42*/ 	.short	(.L_57 - .L_56)
.L_56:
        /*0d44*/ 	.word	0x00000008
.L_57:


//--------------------- .nv.callgraph             --------------------------
	.section	.nv.callgraph,"",@"SHT_CUDA_CALLGRAPH"
	.align	4
	.sectionentsize	8
	.align		4
        /*0000*/ 	.word	0x00000000
	.align		4
        /*0004*/ 	.word	0xffffffff
	.align		4
        /*0008*/ 	.word	index@(_ZN7cutlass13device_kernelINS_4gemm6kernel13GemmUniversalIN4cute5tupleIJiiiiEEENS1_10collective13CollectiveMmaINS1_35MainloopSm100TmaUmmaWarpSpecializedILi27ELi2ELi4ENS5_IJNS4_1CILi1EEESB_SB_EEEEENS5_IJNSA_ILi64EEESE_SE_EEENS_12float_e4m3_tENS5_IJSB_llEEENS_12float_e5m2_tESH_NS4_8TiledMMAINS4_8MMA_AtomIJNS4_10MMA_TraitsINS4_19SM100_MMA_F8F6F4_SSEJSG_SI_fSE_SE_NS4_17integral_constantINS4_4UMMA5MajorELSP_1EEESQ_NSN_INSO_7ScaleInELSR_0EEESS_EEEEEENS4_6LayoutISC_NS5_IJNSA_ILi0EEESW_SW_EEEEENS5_IJNS4_10UnderscoreESZ_SZ_EEEEENS4_13SM90_TMA_LOADENS4_14ComposedLayoutINS4_7SwizzleILi2ELi4ELi3EEENS4_18smem_ptr_flag_bitsILi8EEENSV_INS5_IJSE_NSA_ILi8EEEEEENS5_IJSB_SE_EEEEEEEvNS4_8identityES12_S1C_vS1D_EENS_8epilogue10collective18CollectiveEpilogueINS1F_23Sm100TmaWarpSpecializedILi1ELi1ELi32ELb0ELb0EEEJSF_NS5_IJNSV_ISE_SB_EES1K_EEESG_NS5_IJlSB_lEEESG_S1M_NS1F_6fusion15FusionCallbacksIS1J_NS1N_17LinearCombinationISG_fSG_fLNS_15FloatRoundStyleE2EEESF_S1L_JEEENS4_5SM1004TMEM4LOAD26SM100_TMEM_LOAD_16dp32b32xES12_NS13_IS15_S17_NSV_INS5_IJS18_SE_EEENS5_IJSE_SB_EEEEEEENS4_39AutoVectorizingCopyWithAssumedAlignmentILi128EEENS4_14SM90_TMA_STOREES20_S22_S22_EEEvvEEEEvNT_6ParamsE)
	.align		4
        /*000c*/ 	.word	index@(__assertfail)
	.align		4
        /*0010*/ 	.word	0x00000000
	.align		4
        /*0014*/ 	.word	0xfffffffe
	.align		4
        /*0018*/ 	.word	0x00000000
	.align		4
        /*001c*/ 	.word	0xfffffffd
	.align		4
        /*0020*/ 	.word	0x00000000
	.align		4
        /*0024*/ 	.word	0xfffffffc


//--------------------- .nv.constant4             --------------------------
	.section	.nv.constant4,"a",@progbits
	.align	8
	.align		8
.nv.constant4:
        /*0000*/ 	.dword	__assertfail
	.align		8
        /*0008*/ 	.dword	__unnamed_1
	.align		8
        /*0010*/ 	.dword	__unnamed_2
	.align		8
        /*0018*/ 	.dword	_ZN40_INTERNAL_3f8fd857_4_k_cu_635fb29c_323294cuda3std3__45__cpo5beginE
	.align		8
        /*0020*/ 	.dword	_ZN40_INTERNAL_3f8fd857_4_k_cu_635fb29c_323294cuda3std3__45__cpo3endE
	.align		8
        /*0028*/ 	.dword	_ZN40_INTERNAL_3f8fd857_4_k_cu_635fb29c_323294cuda3std3__45__cpo6cbeginE
	.align		8
        /*0030*/ 	.dword	_ZN40_INTERNAL_3f8fd857_4_k_cu_635fb29c_323294cuda3std3__45__cpo4cendE
	.align		8
        /*0038*/ 	.dword	_ZN40_INTERNAL_3f8fd857_4_k_cu_635fb29c_323294cuda3std3__442_GLOBAL__N__3f8fd857_4_k_cu_635fb29c_323296ignoreE
	.align		8
        /*0040*/ 	.dword	_ZN40_INTERNAL_3f8fd857_4_k_cu_635fb29c_323294cuda3std3__419piecewise_constructE
	.align		8
        /*0048*/ 	.dword	_ZN40_INTERNAL_3f8fd857_4_k_cu_635fb29c_323294cuda3std3__48in_placeE
	.align		8
        /*0050*/ 	.dword	_ZN40_INTERNAL_3f8fd857_4_k_cu_635fb29c_323294cuda3std6ranges3__45__cpo4swapE
	.align		8
        /*0058*/ 	.dword	_ZN40_INTERNAL_3f8fd857_4_k_cu_635fb29c_323294cuda3std6ranges3__45__cpo9iter_moveE
	.align		8
        /*0060*/ 	.dword	_ZN40_INTERNAL_3f8fd857_4_k_cu_635fb29c_323294cute7productE
	.align		8
        /*0068*/ 	.dword	_ZN40_INTERNAL_3f8fd857_4_k_cu_635fb29c_323294cute1_E
	.align		8
        /*0070*/ 	.dword	$str$25
	.align		8
        /*0078*/ 	.dword	$str$26
	.align		8
        /*0080*/ 	.dword	$str$27
	.align		8
        /*0088*/ 	.dword	$str$28


//--------------------- .text._ZN7cutlass13device_kernelINS_4gemm6kernel13GemmUniversalIN4cute5tupleIJiiiiEEENS1_10collective13CollectiveMmaINS1_35MainloopSm100TmaUmmaWarpSpecializedILi27ELi2ELi4ENS5_IJNS4_1CILi1EEESB_SB_EEEEENS5_IJNSA_ILi64EEESE_SE_EEENS_12float_e4m3_tENS5_IJSB_llEEENS_12float_e5m2_tESH_NS4_8TiledMMAINS4_8MMA_AtomIJNS4_10MMA_TraitsINS4_19SM100_MMA_F8F6F4_SSEJSG_SI_fSE_SE_NS4_17integral_constantINS4_4UMMA5MajorELSP_1EEESQ_NSN_INSO_7ScaleInELSR_0EEESS_EEEEEENS4_6LayoutISC_NS5_IJNSA_ILi0EEESW_SW_EEEEENS5_IJNS4_10UnderscoreESZ_SZ_EEEEENS4_13SM90_TMA_LOADENS4_14ComposedLayoutINS4_7SwizzleILi2ELi4ELi3EEENS4_18smem_ptr_flag_bitsILi8EEENSV_INS5_IJSE_NSA_ILi8EEEEEENS5_IJSB_SE_EEEEEEEvNS4_8identityES12_S1C_vS1D_EENS_8epilogue10collective18CollectiveEpilogueINS1F_23Sm100TmaWarpSpecializedILi1ELi1ELi32ELb0ELb0EEEJSF_NS5_IJNSV_ISE_SB_EES1K_EEESG_NS5_IJlSB_lEEESG_S1M_NS1F_6fusion15FusionCallbacksIS1J_NS1N_17LinearCombinationISG_fSG_fLNS_15FloatRoundStyleE2EEESF_S1L_JEEENS4_5SM1004TMEM4LOAD26SM100_TMEM_LOAD_16dp32b32xES12_NS13_IS15_S17_NSV_INS5_IJS18_SE_EEENS5_IJSE_SB_EEEEEEENS4_39AutoVectorizingCopyWithAssumedAlignmentILi128EEENS4_14SM90_TMA_STOREES20_S22_S22_EEEvvEEEEvNT_6ParamsE --------------------------
	.section	.text._ZN7cutlass13device_kernelINS_4gemm6kernel13GemmUniversalIN4cute5tupleIJiiiiEEENS1_10collective13CollectiveMmaINS1_35MainloopSm100TmaUmmaWarpSpecializedILi27ELi2ELi4ENS5_IJNS4_1CILi1EEESB_SB_EEEEENS5_IJNSA_ILi64EEESE_SE_EEENS_12float_e4m3_tENS5_IJSB_llEEENS_12float_e5m2_tESH_NS4_8TiledMMAINS4_8MMA_AtomIJNS4_10MMA_TraitsINS4_19SM100_MMA_F8F6F4_SSEJSG_SI_fSE_SE_NS4_17integral_constantINS4_4UMMA5MajorELSP_1EEESQ_NSN_INSO_7ScaleInELSR_0EEESS_EEEEEENS4_6LayoutISC_NS5_IJNSA_ILi0EEESW_SW_EEEEENS5_IJNS4_10UnderscoreESZ_SZ_EEEEENS4_13SM90_TMA_LOADENS4_14ComposedLayoutINS4_7SwizzleILi2ELi4ELi3EEENS4_18smem_ptr_flag_bitsILi8EEENSV_INS5_IJSE_NSA_ILi8EEEEEENS5_IJSB_SE_EEEEEEEvNS4_8identityES12_S1C_vS1D_EENS_8epilogue10collective18CollectiveEpilogueINS1F_23Sm100TmaWarpSpecializedILi1ELi1ELi32ELb0ELb0EEEJSF_NS5_IJNSV_ISE_SB_EES1K_EEESG_NS5_IJlSB_lEEESG_S1M_NS1F_6fusion15FusionCallbacksIS1J_NS1N_17LinearCombinationISG_fSG_fLNS_15FloatRoundStyleE2EEESF_S1L_JEEENS4_5SM1004TMEM4LOAD26SM100_TMEM_LOAD_16dp32b32xES12_NS13_IS15_S17_NSV_INS5_IJS18_SE_EEENS5_IJSE_SB_EEEEEEENS4_39AutoVectorizingCopyWithAssumedAlignmentILi128EEENS4_14SM90_TMA_STOREES20_S22_S22_EEEvvEEEEvNT_6ParamsE,"ax",@progbits
	.align	128
.text._ZN7cutlass13device_kernelINS_4gemm6kernel13GemmUniversalIN4cute5tupleIJiiiiEEENS1_10collective13CollectiveMmaINS1_35MainloopSm100TmaUmmaWarpSpecializedILi27ELi2ELi4ENS5_IJNS4_1CILi1EEESB_SB_EEEEENS5_IJNSA_ILi64EEESE_SE_EEENS_12float_e4m3_tENS5_IJSB_llEEENS_12float_e5m2_tESH_NS4_8TiledMMAINS4_8MMA_AtomIJNS4_10MMA_TraitsINS4_19SM100_MMA_F8F6F4_SSEJSG_SI_fSE_SE_NS4_17integral_constantINS4_4UMMA5MajorELSP_1EEESQ_NSN_INSO_7ScaleInELSR_0EEESS_EEEEEENS4_6LayoutISC_NS5_IJNSA_ILi0EEESW_SW_EEEEENS5_IJNS4_10UnderscoreESZ_SZ_EEEEENS4_13SM90_TMA_LOADENS4_14ComposedLayoutINS4_7SwizzleILi2ELi4ELi3EEENS4_18smem_ptr_flag_bitsILi8EEENSV_INS5_IJSE_NSA_ILi8EEEEEENS5_IJSB_SE_EEEEEEEvNS4_8identityES12_S1C_vS1D_EENS_8epilogue10collective18CollectiveEpilogueINS1F_23Sm100TmaWarpSpecializedILi1ELi1ELi32ELb0ELb0EEEJSF_NS5_IJNSV_ISE_SB_EES1K_EEESG_NS5_IJlSB_lEEESG_S1M_NS1F_6fusion15FusionCallbacksIS1J_NS1N_17LinearCombinationISG_fSG_fLNS_15FloatRoundStyleE2EEESF_S1L_JEEENS4_5SM1004TMEM4LOAD26SM100_TMEM_LOAD_16dp32b32xES12_NS13_IS15_S17_NSV_INS5_IJS18_SE_EEENS5_IJSE_SB_EEEEEEENS4_39AutoVectorizingCopyWithAssumedAlignmentILi128EEENS4_14SM90_TMA_STOREES20_S22_S22_EEEvvEEEEvNT_6ParamsE:
        .type           _ZN7cutlass13device_kernelINS_4gemm6kernel13GemmUniversalIN4cute5tupleIJiiiiEEENS1_10collective13CollectiveMmaINS1_35MainloopSm100TmaUmmaWarpSpecializedILi27ELi2ELi4ENS5_IJNS4_1CILi1EEESB_SB_EEEEENS5_IJNSA_ILi64EEESE_SE_EEENS_12float_e4m3_tENS5_IJSB_llEEENS_12float_e5m2_tESH_NS4_8TiledMMAINS4_8MMA_AtomIJNS4_10MMA_TraitsINS4_19SM100_MMA_F8F6F4_SSEJSG_SI_fSE_SE_NS4_17integral_constantINS4_4UMMA5MajorELSP_1EEESQ_NSN_INSO_7ScaleInELSR_0EEESS_EEEEEENS4_6LayoutISC_NS5_IJNSA_ILi0EEESW_SW_EEEEENS5_IJNS4_10UnderscoreESZ_SZ_EEEEENS4_13SM90_TMA_LOADENS4_14ComposedLayoutINS4_7SwizzleILi2ELi4ELi3EEENS4_18smem_ptr_flag_bitsILi8EEENSV_INS5_IJSE_NSA_ILi8EEEEEENS5_IJSB_SE_EEEEEEEvNS4_8identityES12_S1C_vS1D_EENS_8epilogue10collective18CollectiveEpilogueINS1F_23Sm100TmaWarpSpecializedILi1ELi1ELi32ELb0ELb0EEEJSF_NS5_IJNSV_ISE_SB_EES1K_EEESG_NS5_IJlSB_lEEESG_S1M_NS1F_6fusion15FusionCallbacksIS1J_NS1N_17LinearCombinationISG_fSG_fLNS_15FloatRoundStyleE2EEESF_S1L_JEEENS4_5SM1004TMEM4LOAD26SM100_TMEM_LOAD_16dp32b32xES12_NS13_IS15_S17_NSV_INS5_IJS18_SE_EEENS5_IJSE_SB_EEEEEEENS4_39AutoVectorizingCopyWithAssumedAlignmentILi128EEENS4_14SM90_TMA_STOREES20_S22_S22_EEEvvEEEEvNT_6ParamsE,@function
        .size           _ZN7cutlass13device_kernelINS_4gemm6kernel13GemmUniversalIN4cute5tupleIJiiiiEEENS1_10collective13CollectiveMmaINS1_35MainloopSm100TmaUmmaWarpSpecializedILi27ELi2ELi4ENS5_IJNS4_1CILi1EEESB_SB_EEEEENS5_IJNSA_ILi64EEESE_SE_EEENS_12float_e4m3_tENS5_IJSB_llEEENS_12float_e5m2_tESH_NS4_8TiledMMAINS4_8MMA_AtomIJNS4_10MMA_TraitsINS4_19SM100_MMA_F8F6F4_SSEJSG_SI_fSE_SE_NS4_17integral_constantINS4_4UMMA5MajorELSP_1EEESQ_NSN_INSO_7ScaleInELSR_0EEESS_EEEEEENS4_6LayoutISC_NS5_IJNSA_ILi0EEESW_SW_EEEEENS5_IJNS4_10UnderscoreESZ_SZ_EEEEENS4_13SM90_TMA_LOADENS4_14ComposedLayoutINS4_7SwizzleILi2ELi4ELi3EEENS4_18smem_ptr_flag_bitsILi8EEENSV_INS5_IJSE_NSA_ILi8EEEEEENS5_IJSB_SE_EEEEEEEvNS4_8identityES12_S1C_vS1D_EENS_8epilogue10collective18CollectiveEpilogueINS1F_23Sm100TmaWarpSpecializedILi1ELi1ELi32ELb0ELb0EEEJSF_NS5_IJNSV_ISE_SB_EES1K_EEESG_NS5_IJlSB_lEEESG_S1M_NS1F_6fusion15FusionCallbacksIS1J_NS1N_17LinearCombinationISG_fSG_fLNS_15FloatRoundStyleE2EEESF_S1L_JEEENS4_5SM1004TMEM4LOAD26SM100_TMEM_LOAD_16dp32b32xES12_NS13_IS15_S17_NSV_INS5_IJS18_SE_EEENS5_IJSE_SB_EEEEEEENS4_39AutoVectorizingCopyWithAssumedAlignmentILi128EEENS4_14SM90_TMA_STOREES20_S22_S22_EEEvvEEEEvNT_6ParamsE,(.L_x_198 - _ZN7cutlass13device_kernelINS_4gemm6kernel13GemmUniversalIN4cute5tupleIJiiiiEEENS1_10collective13CollectiveMmaINS1_35MainloopSm100TmaUmmaWarpSpecializedILi27ELi2ELi4ENS5_IJNS4_1CILi1EEESB_SB_EEEEENS5_IJNSA_ILi64EEESE_SE_EEENS_12float_e4m3_tENS5_IJSB_llEEENS_12float_e5m2_tESH_NS4_8TiledMMAINS4_8MMA_AtomIJNS4_10MMA_TraitsINS4_19SM100_MMA_F8F6F4_SSEJSG_SI_fSE_SE_NS4_17integral_constantINS4_4UMMA5MajorELSP_1EEESQ_NSN_INSO_7ScaleInELSR_0EEESS_EEEEEENS4_6LayoutISC_NS5_IJNSA_ILi0EEESW_SW_EEEEENS5_IJNS4_10UnderscoreESZ_SZ_EEEEENS4_13SM90_TMA_LOADENS4_14ComposedLayoutINS4_7SwizzleILi2ELi4ELi3EEENS4_18smem_ptr_flag_bitsILi8EEENSV_INS5_IJSE_NSA_ILi8EEEEEENS5_IJSB_SE_EEEEEEEvNS4_8identityES12_S1C_vS1D_EENS_8epilogue10collective18CollectiveEpilogueINS1F_23Sm100TmaWarpSpecializedILi1ELi1ELi32ELb0ELb0EEEJSF_NS5_IJNSV_ISE_SB_EES1K_EEESG_NS5_IJlSB_lEEESG_S1M_NS1F_6fusion15FusionCallbacksIS1J_NS1N_17LinearCombinationISG_fSG_fLNS_15FloatRoundStyleE2EEESF_S1L_JEEENS4_5SM1004TMEM4LOAD26SM100_TMEM_LOAD_16dp32b32xES12_NS13_IS15_S17_NSV_INS5_IJS18_SE_EEENS5_IJSE_SB_EEEEEEENS4_39AutoVectorizingCopyWithAssumedAlignmentILi128EEENS4_14SM90_TMA_STOREES20_S22_S22_EEEvvEEEEvNT_6ParamsE)
        .other          _ZN7cutlass13device_kernelINS_4gemm6kernel13GemmUniversalIN4cute5tupleIJiiiiEEENS1_10collective13CollectiveMmaINS1_35MainloopSm100TmaUmmaWarpSpecializedILi27ELi2ELi4ENS5_IJNS4_1CILi1EEESB_SB_EEEEENS5_IJNSA_ILi64EEESE_SE_EEENS_12float_e4m3_tENS5_IJSB_llEEENS_12float_e5m2_tESH_NS4_8TiledMMAINS4_8MMA_AtomIJNS4_10MMA_TraitsINS4_19SM100_MMA_F8F6F4_SSEJSG_SI_fSE_SE_NS4_17integral_constantINS4_4UMMA5MajorELSP_1EEESQ_NSN_INSO_7ScaleInELSR_0EEESS_EEEEEENS4_6LayoutISC_NS5_IJNSA_ILi0EEESW_SW_EEEEENS5_IJNS4_10UnderscoreESZ_SZ_EEEEENS4_13SM90_TMA_LOADENS4_14ComposedLayoutINS4_7SwizzleILi2ELi4ELi3EEENS4_18smem_ptr_flag_bitsILi8EEENSV_INS5_IJSE_NSA_ILi8EEEEEENS5_IJSB_SE_EEEEEEEvNS4_8identityES12_S1C_vS1D_EENS_8epilogue10collective18CollectiveEpilogueINS1F_23Sm100TmaWarpSpecializedILi1ELi1ELi32ELb0ELb0EEEJSF_NS5_IJNSV_ISE_SB_EES1K_EEESG_NS5_IJlSB_lEEESG_S1M_NS1F_6fusion15FusionCallbacksIS1J_NS1N_17LinearCombinationISG_fSG_fLNS_15FloatRoundStyleE2EEESF_S1L_JEEENS4_5SM1004TMEM4LOAD26SM100_TMEM_LOAD_16dp32b32xES12_NS13_IS15_S17_NSV_INS5_IJS18_SE_EEENS5_IJSE_SB_EEEEEEENS4_39AutoVectorizingCopyWithAssumedAlignmentILi128EEENS4_14SM90_TMA_STOREES20_S22_S22_EEEvvEEEEvNT_6ParamsE,@"STO_CUDA_ENTRY STV_DEFAULT"
_ZN7cutlass13device_kernelINS_4gemm6kernel13GemmUniversalIN4cute5tupleIJiiiiEEENS1_10collective13CollectiveMmaINS1_35MainloopSm100TmaUmmaWarpSpecializedILi27ELi2ELi4ENS5_IJNS4_1CILi1EEESB_SB_EEEEENS5_IJNSA_ILi64EEESE_SE_EEENS_12float_e4m3_tENS5_IJSB_llEEENS_12float_e5m2_tESH_NS4_8TiledMMAINS4_8MMA_AtomIJNS4_10MMA_TraitsINS4_19SM100_MMA_F8F6F4_SSEJSG_SI_fSE_SE_NS4_17integral_constantINS4_4UMMA5MajorELSP_1EEESQ_NSN_INSO_7ScaleInELSR_0EEESS_EEEEEENS4_6LayoutISC_NS5_IJNSA_ILi0EEESW_SW_EEEEENS5_IJNS4_10UnderscoreESZ_SZ_EEEEENS4_13SM90_TMA_LOADENS4_14ComposedLayoutINS4_7SwizzleILi2ELi4ELi3EEENS4_18smem_ptr_flag_bitsILi8EEENSV_INS5_IJSE_NSA_ILi8EEEEEENS5_IJSB_SE_EEEEEEEvNS4_8identityES12_S1C_vS1D_EENS_8epilogue10collective18CollectiveEpilogueINS1F_23Sm100TmaWarpSpecializedILi1ELi1ELi32ELb0ELb0EEEJSF_NS5_IJNSV_ISE_SB_EES1K_EEESG_NS5_IJlSB_lEEESG_S1M_NS1F_6fusion15FusionCallbacksIS1J_NS1N_17LinearCombinationISG_fSG_fLNS_15FloatRoundStyleE2EEESF_S1L_JEEENS4_5SM1004TMEM4LOAD26SM100_TMEM_LOAD_16dp32b32xES12_NS13_IS15_S17_NSV_INS5_IJS18_SE_EEENS5_IJSE_SB_EEEEEEENS4_39AutoVectorizingCopyWithAssumedAlignmentILi128EEENS4_14SM90_TMA_STOREES20_S22_S22_EEEvvEEEEvNT_6ParamsE:
[----:B------:R-:W1:Y:S01]  /*0000*/  LDC R1, c[0x0][0x37c] ;  /* 0x0000df00ff017b82 */ /* 0x000e620000000800 */
[----:B------:R-:W2:Y:S01]  /*0010*/  S2R R101, SR_TID.X ;  /* 0x0000000000657919 */ /* 0x000ea20000002100 */
[----:B------:R-:W3:Y:S01]  /*0020*/  LDCU.64 UR4, c[0x0][0x890] ;  /* 0x00011200ff0477ac */ /* 0x000ee20008000a00 */
[----:B------:R-:W-:Y:S02]  /*0030*/  PRMT R96, RZ, 0x7610, R96 ;  /* 0x00007610ff607816 */ /* 0x000fe40000000060 */
[----:B------:R-:W-:Y:S01]  /*0040*/  ELECT P5, URZ, PT ;  /* 0x0000000000ff782f */ /* 0x000fe200038a0000 */
[----:B------:R-:W4:Y:S01]  /*0050*/  LDCU.64 UR40, c[0x0][0x358] ;  /* 0x00006b00ff2877ac */ /* 0x000f220008000a00 */
[----:B---3--:R-:W-:-:S04]  /*0060*/  UISETP.NE.U32.AND UP0, UPT, UR4, URZ, UPT ;  /* 0x000000ff0400728c */ /* 0x008fc8000bf05070 */
[----:B------:R-:W-:Y:S01]  /*0070*/  UISETP.NE.AND.EX UP0, UPT, UR5, URZ, UPT, UP0 ;  /* 0x000000ff0500728c */ /* 0x000fe2000bf05300 */
[----:B--2---:R-:W-:-:S05]  /*0080*/  SHF.R.U32.HI R104, RZ, 0x5, R101 ;  /* 0x00000005ff687819 */ /* 0x004fca0000011665 */
[----:B------:R-:W2:Y:S02]  /*0090*/  SHFL.IDX PT, R0, R104, RZ, 0x1f ;  /* 0x00001fff68007589 */ /* 0x000ea400000e0000 */
[----:B--2---:R-:W-:Y:S01]  /*00a0*/  R2UR UR8, R0 ;  /* 0x00000000000872ca */ /* 0x004fe200000e0000 */
[----:B-1--4-:R-:W-:-:S14]  /*00b0*/  BRA.U UP0, `(.L_x_0) ;  /* 0x00000001002c7547 */ /* 0x012fdc000b800000 */
[----:B------:R-:W1:Y:S02]  /*00c0*/  LDCU.64 UR6, c[0x0][0x888] ;  /* 0x00011100ff0677ac */ /* 0x000e640008000a00 */
[----:B-1----:R-:W-:-:S04]  /*00d0*/  UISETP.NE.U32.AND UP0, UPT, UR6, URZ, UPT ;  /* 0x000000ff0600728c */ /* 0x002fc8000bf05070 */
[----:B------:R-:W-:-:S09]  /*00e0*/  UISETP.NE.AND.EX UP0, UPT, UR7, URZ, UPT, UP0 ;  /* 0x000000ff0700728c */ /* 0x000fd2000bf05300 */
[----:B------:R-:W-:Y:S05]  /*00f0*/  BRA.U !UP0, `(.L_x_1) ;  /* 0x0000000108107547 */ /* 0x000fea000b800000 */
[----:B------:R-:W1:Y:S02]  /*0100*/  LDC.64 R2, c[0x0][0x888] ;  /* 0x00022200ff027b82 */ /* 0x000e640000000a00 */
[----:B-1----:R1:W5:Y:S01]  /*0110*/  LDG.E R49, desc[UR40][R2.64] ;  /* 0x0000002802317981 */ /* 0x002362000c1e1900 */
[----:B------:R-:W-:Y:S01]  /*0120*/  HFMA2 R96, -RZ, RZ, 0, 5.9604644775390625e-08 ;  /* 0x00000001ff607431 */ /* 0x000fe200000001ff */
[----:B------:R-:W-:Y:S05]  /*0130*/  BRA `(.L_x_0) ;  /* 0x00000000000c7947 */ /* 0x000fea0003800000 */
.L_x_1:
[----:B------:R-:W1:Y:S01]  /*0140*/  LDCU UR6, c[0x0][0x880] ;  /* 0x00011000ff0677ac */ /* 0x000e620008000800 */
[----:B------:R-:W-:Y:S01]  /*0150*/  HFMA2 R96, -RZ, RZ, 0, 5.9604644775390625e-08 ;  /* 0x00000001ff607431 */ /* 0x000fe200000001ff */
[----:B-1----:R-:W-:-:S07]  /*0160*/  MOV R49, UR6 ;  /* 0x0000000600317c02 */ /* 0x002fce0008000f00 */
.L_x_0:
[----:B------:R-:W2:Y:S02]  /*0170*/  LDCU.64 UR6, c[0x0][0x8b0] ;  /* 0x00011600ff0677ac */ /* 0x000ea40008000a00 */
[----:B--2---:R-:W-:-:S04]  /*0180*/  UISETP.NE.U32.AND UP0, UPT, UR6, URZ, UPT ;  /* 0x000000ff0600728c */ /* 0x004fc8000bf05070 */
[----:B------:R-:W-:-:S09]  /*0190*/  UISETP.NE.AND.EX UP0, UPT, UR7, URZ, UPT, UP0 ;  /* 0x000000ff0700728c */ /* 0x000fd2000bf05300 */
[----:B------:R-:W-:Y:S05]  /*01a0*/  BRA.U UP0, `(.L_x_2) ;  /* 0x0000000100247547 */ /* 0x000fea000b800000 */
[----:B------:R-:W2:Y:S02]  /*01b0*/  LDCU.64 UR6, c[0x0][0x8a8] ;  /* 0x00011500ff0677ac */ /* 0x000ea40008000a00 */
[----:B--2---:R-:W-:-:S04]  /*01c0*/  UISETP.NE.U32.AND UP0, UPT, UR6, URZ, UPT ;  /* 0x000000ff0600728c */ /* 0x004fc8000bf05070 */
[----:B------:R-:W-:-:S09]  /*01d0*/  UISETP.NE.AND.EX UP0, UPT, UR7, URZ, UPT, UP0 ;  /* 0x000000ff0700728c */ /* 0x000fd2000bf05300 */
[----:B------:R-:W-:Y:S05]  /*01e0*/  BRA.U !UP0, `(.L_x_3) ;  /* 0x00000001080c7547 */ /* 0x000fea000b800000 */
[----:B-1----:R-:W1:Y:S02]  /*01f0*/  LDC.64 R2, c[0x0][0x8a8] ;  /* 0x00022a00ff027b82 */ /* 0x002e640000000a00 */
[----:B-1----:R2:W5:Y:S01]  /*0200*/  LDG.E R47, desc[UR40][R2.64] ;  /* 0x00000028022f7981 */ /* 0x002562000c1e1900 */
[----:B------:R-:W-:Y:S05]  /*0210*/  BRA `(.L_x_2) ;  /* 0x0000000000087947 */ /* 0x000fea0003800000 */
.L_x_3:
[----:B------:R-:W2:Y:S02]  /*0220*/  LDCU UR6, c[0x0][0x8a0] ;  /* 0x00011400ff0677ac */ /* 0x000ea40008000800 */
[----:B--2---:R-:W-:Y:S02]  /*0230*/  MOV R47, UR6 ;  /* 0x00000006002f7c02 */ /* 0x004fe40008000f00 */
.L_x_2:
[----:B------:R-:W-:Y:S01]  /*0240*/  IMAD.U32 R0, RZ, RZ, UR8 ;  /* 0x00000008ff007e24 */ /* 0x000fe2000f8e00ff */
[----:B------:R-:W-:Y:S04]  /*0250*/  BSSY.RECONVERGENT B0, `(.L_x_4) ;  /* 0x000000c000007945 */ /* 0x000fe80003800200 */
[C---:B------:R-:W-:Y:S02]  /*0260*/  ISETP.NE.OR P1, PT, R0.reuse, 0x1, !P5 ;  /* 0x000000010000780c */ /* 0x040fe40006f25670 */
[----:B------:R-:W-:-:S11]  /*0270*/  ISETP.NE.OR P0, PT, R0, 0x3, !P5 ;  /* 0x000000030000780c */ /* 0x000fd60006f05670 */
[----:B------:R-:W-:Y:S05]  /*0280*/  @P1 BRA `(.L_x_5) ;  /* 0x0000000000201947 */ /* 0x000fea0003800000 */
[----:B------:R-:W3:Y:S02]  /*0290*/  LDCU.64 UR6, c[0x0][0x348] ;  /* 0x00006900ff0677ac */ /* 0x000ee40008000a00 */
[----:B---3--:R-:W-:Y:S02]  /*02a0*/  UIADD3 UR10, UP1, UPT, UR6, 0x80, URZ ;  /* 0x00000080060a7890 */ /* 0x008fe4000ff3e0ff */
[----:B------:R-:W-:Y:S02]  /*02b0*/  UIADD3 UR6, UP0, UPT, UR6, 0x180, URZ ;  /* 0x0000018006067890 */ /* 0x000fe4000ff1e0ff */
[----:B------:R-:W-:Y:S02]  /*02c0*/  UIADD3.X UR11, UPT, UPT, URZ, UR7, URZ, UP1, !UPT ;  /* 0x00000007ff0b7290 */ /* 0x000fe40008ffe4ff */
[----:B------:R-:W-:-:S07]  /*02d0*/  UIADD3.X UR7, UPT, UPT, URZ, UR7, URZ, UP0, !UPT ;  /* 0x00000007ff077290 */ /* 0x000fce00087fe4ff */
[----:B------:R3:W-:Y:S02]  /*02e0*/  UTMACCTL.PF [UR10] ;  /* 0x000000000a0079b9 */ /* 0x0007e40008040000 */
[----:B------:R3:W-:Y:S02]  /*02f0*/  UTMACCTL.PF [UR6] ;  /* 0x00000000060079b9 */ /* 0x0007e40008040000 */
[----:B---3--:R-:W-:Y:S01]  /*0300*/  NOP ;  /* 0x0000000000007918 */ /* 0x008fe20000000000 */
.L_x_5:
[----:B------:R-:W-:Y:S05]  /*0310*/  BSYNC.RECONVERGENT B0 ;  /* 0x0000000000007941 */ /* 0x000fea0003800200 */
.L_x_4:
[----:B------:R-:W-:Y:S04]  /*0320*/  BSSY.RECONVERGENT B0, `(.L_x_6) ;  /* 0x000000a000007945 */ /* 0x000fe80003800200 */
        /* <DEDUP_REMOVED lines=9> */
.L_x_7:
[----:B------:R-:W-:Y:S05]  /*03c0*/  BSYNC.RECONVERGENT B0 ;  /* 0x0000000000007941 */ /* 0x000fea0003800200 */
.L_x_6:
[----:B------:R-:W3:Y:S01]  /*03d0*/  LDCU.64 UR6, c[0x0][0x888] ;  /* 0x00011100ff0677ac */ /* 0x000ee20008000a00 */
[----:B------:R-:W-:Y:S02]  /*03e0*/  UISETP.EQ.U32.AND UP1, UPT, UR4, URZ, UPT ;  /* 0x000000ff0400728c */ /* 0x000fe4000bf22070 */
[----:B------:R-:W-:Y:S02]  /*03f0*/  UPLOP3.LUT UP2, UPT, UPT, UPT, UPT, 0x80, 0x8 ;  /* 0x000000000008789c */ /* 0x000fe40003f4f070 */
[----:B---3--:R-:W-:-:S04]  /*0400*/  UISETP.NE.U32.AND UP0, UPT, UR6, URZ, UPT ;  /* 0x000000ff0600728c */ /* 0x008fc8000bf05070 */
[----:B------:R-:W-:-:S04]  /*0410*/  UISETP.NE.AND.EX UP0, UPT, UR7, URZ, UPT, UP0 ;  /* 0x000000ff0700728c */ /* 0x000fc8000bf05300 */
[----:B------:R-:W-:-:S04]  /*0420*/  UISETP.EQ.OR.EX UP3, UPT, UR5, URZ, !UP0, UP1 ;  /* 0x000000ff0500728c */ /* 0x000fc8000c762710 */
[----:B------:R-:W-:-:S05]  /*0430*/  UP2UR UR44, UPR, URZ, 0x8 ;  /* 0x00000008ff2c7883 */ /* 0x000fca0008000000 */
[----:B------:R-:W-:Y:S07]  /*0440*/  BRA.U !UP3, `(.L_x_8) ;  /* 0x000000010b207547 */ /* 0x000fee000b800000 */
[----:B------:R-:W-:Y:S01]  /*0450*/  UISETP.NE.U32.AND UP2, UPT, UR4, URZ, UPT ;  /* 0x000000ff0400728c */ /* 0x000fe2000bf45070 */
[----:B-----5:R-:W-:Y:S01]  /*0460*/  FSETP.NEU.AND P0, PT, R49, RZ, PT ;  /* 0x000000ff3100720b */ /* 0x020fe20003f0d000 */
[----:B------:R-:W-:Y:S02]  /*0470*/  USEL UR4, URZ, 0xffffffff, UP0 ;  /* 0xffffffffff047887 */ /* 0x000fe40008000000 */
[----:B------:R-:W-:-:S10]  /*0480*/  UISETP.NE.AND.EX UP2, UPT, UR5, URZ, UPT, UP2 ;  /* 0x000000ff0500728c */ /* 0x000fd4000bf45320 */
[----:B------:R-:W-:Y:S01]  /*0490*/  VOTEU.ANY UP1, P0 ;  /* 0x0000000000ff7886 */ /* 0x000fe20000020100 */
[----:B------:R-:W-:-:S04]  /*04a0*/  @!UP2 USEL UR4, URZ, 0xffffffff, UP1 ;  /* 0xffffffffff04a887 */ /* 0x000fc80008800000 */
[----:B------:R-:W-:-:S04]  /*04b0*/  ULOP3.LUT UR4, UR4, 0x1, URZ, 0xc0, !UPT ;  /* 0x0000000104047892 */ /* 0x000fc8000f8ec0ff */
[----:B------:R-:W-:-:S11]  /*04c0*/  UISETP.NE.U32.AND UP2, UPT, UR4, 0x1, UPT ;  /* 0x000000010400788c */ /* 0x000fd6000bf45070 */
.L_x_8:
[----:B-12---:R-:W1:Y:S01]  /*04d0*/  SHFL.IDX PT, R2, R104, RZ, 0x1f ;  /* 0x00001fff68027589 */ /* 0x006e6200000e0000 */
[----:B------:R-:W-:-:S04]  /*04e0*/  UISETP.NE.AND UP1, UPT, UR8, 0x2, UPT ;  /* 0x000000020800788c */ /* 0x000fc8000bf25270 */
[----:B------:R-:W-:Y:S01]  /*04f0*/  USEL UR13, URZ, 0x1, UP1 ;  /* 0x00000001ff0d7887 */ /* 0x000fe20008800000 */
[----:B-1----:R-:W-:-:S13]  /*0500*/  ISETP.NE.AND P0, PT, R2, RZ, PT ;  /* 0x000000ff0200720c */ /* 0x002fda0003f05270 */
[----:B------:R-:W-:Y:S05]  /*0510*/  @P0 BRA `(.L_x_9) ;  /* 0x00000004000c0947 */ /* 0x000fea0003800000 */
[----:B------:R-:W-:Y:S01]  /*0520*/  ELECT P0, URZ, PT ;  /* 0x0000000000ff782f */ /* 0x000fe20003800000 */
[----:B------:R-:W-:-:S12]  /*0530*/  BSSY.RECONVERGENT B0, `(.L_x_9) ;  /* 0x0000041000007945 */ /* 0x000fd80003800200 */
[----:B------:R-:W-:Y:S05]  /*0540*/  @!P0 BRA `(.L_x_10) ;  /* 0x0000000000fc8947 */ /* 0x000fea0003800000 */
[----:B------:R-:W1:Y:S01]  /*0550*/  S2UR UR5, SR_CgaCtaId ;  /* 0x00000000000579c3 */ /* 0x000e620000008800 */
[----:B------:R-:W-:Y:S01]  /*0560*/  UMOV UR6, 0x400 ;  /* 0x0000040000067882 */ /* 0x000fe20000000000 */
[----:B------:R-:W-:Y:S01]  /*0570*/  UMOV UR4, 0x1 ;  /* 0x0000000100047882 */ /* 0x000fe20000000000 */
[----:B-1----:R-:W-:Y:S02]  /*0580*/  ULEA UR5, UR5, UR6, 0x18 ;  /* 0x0000000605057291 */ /* 0x002fe4000f8ec0ff */
[----:B------:R-:W-:-:S04]  /*0590*/  UIADD3 UR6, UPT, UPT, -UR4, 0x100000, URZ ;  /* 0x0010000004067890 */ /* 0x000fc8000fffe1ff */
[----:B------:R-:W-:Y:S02]  /*05a0*/  USHF.L.U32 UR7, UR6, 0xb, URZ ;  /* 0x0000000b06077899 */ /* 0x000fe400080006ff */
[----:B------:R-:W-:Y:S01]  /*05b0*/  USHF.L.U32 UR6, UR6, 0x1, URZ ;  /* 0x0000000106067899 */ /* 0x000fe200080006ff */
[----:B------:R-:W1:Y:S11]  /*05c0*/  FENCE.VIEW.ASYNC.S ;  /* 0x00000000000073c6 */ /* 0x000e760000000000 */
[----:B-1----:R1:W2:Y:S01]  /*05d0*/  SYNCS.EXCH.64 URZ, [UR5], UR6 ;  /* 0x0000000605ff75b2 */ /* 0x0022a20008000100 */
[----:B------:R1:W3:Y:S01]  /*05e0*/  SYNCS.EXCH.64 URZ, [UR5+0xd8], UR6 ;  /* 0x0000d80605ff75b2 */ /* 0x0002e20008000100 */
[----:B------:R1:W4:Y:S01]  /*05f0*/  SYNCS.EXCH.64 URZ, [UR5+0x8], UR6 ;  /* 0x0000080605ff75b2 */ /* 0x0003220008000100 */
[----:B------:R1:W1:Y:S01]  /*0600*/  SYNCS.EXCH.64 URZ, [UR5+0xe0], UR6 ;  /* 0x0000e00605ff75b2 */ /* 0x0002620008000100 */
        /* <DEDUP_REMOVED lines=50> */
[----:B--234-:R-:W-:Y:S01]  /*0930*/  NOP ;  /* 0x0000000000007918 */ /* 0x01cfe20000000000 */
.L_x_10:
[----:B-1----:R-:W-:Y:S05]  /*0940*/  BSYNC.RECONVERGENT B0 ;  /* 0x0000000000007941 */ /* 0x002fea0003800200 */
.L_x_9:
[----:B------:R-:W1:Y:S01]  /*0950*/  SHFL.IDX PT, R2, R104, RZ, 0x1f ;  /* 0x00001fff68027589 */ /* 0x000e6200000e0000 */
[----:B------:R-:W-:Y:S01]  /*0960*/  NOP ;  /* 0x0000000000007918 */ /* 0x000fe20000000000 */
[----:B-1----:R-:W-:-:S13]  /*0970*/  ISETP.NE.AND P0, PT, R2, 0x1, PT ;  /* 0x000000010200780c */ /* 0x002fda0003f05270 */
[----:B------:R-:W-:Y:S05]  /*0980*/  @P0 BRA `(.L_x_11) ;  /* 0x0000000000400947 */ /* 0x000fea0003800000 */
[----:B------:R-:W1:Y:S01]  /*0990*/  S2UR UR6, SR_CgaCtaId ;  /* 0x00000000000679c3 */ /* 0x000e620000008800 */
[----:B------:R-:W-:Y:S01]  /*09a0*/  UMOV UR7, 0x400 ;  /* 0x0000040000077882 */ /* 0x000fe20000000000 */
[----:B------:R-:W-:Y:S01]  /*09b0*/  UMOV UR5, 0x20 ;  /* 0x0000002000057882 */ /* 0x000fe20000000000 */
[----:B------:R-:W-:Y:S01]  /*09c0*/  UMOV UR4, 0x80 ;  /* 0x0000008000047882 */ /* 0x000fe20000000000 */
[----:B------:R-:W-:-:S04]  /*09d0*/  UIADD3 UR10, UPT, UPT, -UR5, 0x100000, URZ ;  /* 0x00100000050a7890 */ /* 0x000fc8000fffe1ff */
[----:B------:R-:W-:Y:S02]  /*09e0*/  USHF.L.U32 UR11, UR10, 0xb, URZ ;  /* 0x0000000b0a0b7899 */ /* 0x000fe400080006ff */
[----:B------:R-:W-:Y:S02]  /*09f0*/  USHF.L.U32 UR10, UR10, 0x1, URZ ;  /* 0x000000010a0a7899 */ /* 0x000fe400080006ff */
[----:B------:R-:W-:-:S04]  /*0a00*/  UIADD3 UR4, UPT, UPT, -UR4, 0x100000, URZ ;  /* 0x0010000004047890 */ /* 0x000fc8000fffe1ff */
[----:B------:R-:W-:Y:S02]  /*0a10*/  USHF.L.U32 UR5, UR4, 0xb, URZ ;  /* 0x0000000b04057899 */ /* 0x000fe400080006ff */
[----:B------:R-:W-:Y:S01]  /*0a20*/  USHF.L.U32 UR4, UR4, 0x1, URZ ;  /* 0x0000000104047899 */ /* 0x000fe200080006ff */
[----:B------:R-:W-:Y:S01]  /*0a30*/  ELECT P0, URZ, PT ;  /* 0x0000000000ff782f */ /* 0x000fe20003800000 */
[----:B-1----:R-:W-:Y:S01]  /*0a40*/  ULEA UR6, UR6, UR7, 0x18 ;  /* 0x0000000706067291 */ /* 0x002fe2000f8ec0ff */
[----:B------:R-:W1:Y:S11]  /*0a50*/  FENCE.VIEW.ASYNC.S ;  /* 0x00000000000073c6 */ /* 0x000e760000000000 */
[----:B-1----:R1:W2:Y:S01]  /*0a60*/  SYNCS.EXCH.64 URZ, [UR6+0x1b0], UR10 ;  /* 0x0001b00a06ff75b2 */ /* 0x0022a20008000100 */
[----:B------:R1:W3:Y:S01]  /*0a70*/  SYNCS.EXCH.64 URZ, [UR6+0x1b8], UR4 ;  /* 0x0001b80406ff75b2 */ /* 0x0002e20008000100 */
[----:B------:R-:W-:Y:S01]  /*0a80*/  NOP ;  /* 0x0000000000007918 */ /* 0x000fe20000000000 */
.L_x_11:
[----:B------:R-:W4:Y:S01]  /*0a90*/  SHFL.IDX PT, R2, R104, RZ, 0x1f ;  /* 0x00001fff68027589 */ /* 0x000f2200000e0000 */
[----:B------:R-:W-:Y:S01]  /*0aa0*/  NOP ;  /* 0x0000000000007918 */ /* 0x000fe20000000000 */
[----:B----4-:R-:W-:-:S13]  /*0ab0*/  ISETP.NE.AND P0, PT, R2, 0x3, PT ;  /* 0x000000030200780c */ /* 0x010fda0003f05270 */
[----:B------:R-:W-:Y:S05]  /*0ac0*/  @P0 BRA `(.L_x_12) ;  /* 0x0000000000300947 */ /* 0x000fea0003800000 */
[----:B-1----:R-:W1:Y:S01]  /*0ad0*/  S2UR UR5, SR_CgaCtaId ;  /* 0x00000000000579c3 */ /* 0x002e620000008800 */
[----:B------:R-:W-:Y:S01]  /*0ae0*/  UMOV UR6, 0x400 ;  /* 0x0000040000067882 */ /* 0x000fe20000000000 */
[----:B------:R-:W-:Y:S01]  /*0af0*/  UMOV UR4, 0x20 ;  /* 0x0000002000047882 */ /* 0x000fe20000000000 */
[----:B------:R-:W-:Y:S01]  /*0b00*/  ELECT P0, URZ, PT ;  /* 0x0000000000ff782f */ /* 0x000fe20003800000 */
[----:B-1----:R-:W-:Y:S02]  /*0b10*/  ULEA UR5, UR5, UR6, 0x18 ;  /* 0x0000000605057291 */ /* 0x002fe4000f8ec0ff */
[----:B------:R-:W-:-:S04]  /*0b20*/  UIADD3 UR6, UPT, UPT, -UR4, 0x100000, URZ ;  /* 0x0010000004067890 */ /* 0x000fc8000fffe1ff */
[----:B------:R-:W-:Y:S02]  /*0b30*/  USHF.L.U32 UR7, UR6, 0xb, URZ ;  /* 0x0000000b06077899 */ /* 0x000fe400080006ff */
[----:B------:R-:W-:Y:S01]  /*0b40*/  USHF.L.U32 UR6, UR6, 0x1, URZ ;  /* 0x0000000106067899 */ /* 0x000fe200080006ff */
[----:B------:R-:W1:Y:S11]  /*0b50*/  FENCE.VIEW.ASYNC.S ;  /* 0x00000000000073c6 */ /* 0x000e760000000000 */
[----:B-1----:R4:W1:Y:S01]  /*0b60*/  SYNCS.EXCH.64 URZ, [UR5+0x1c0], UR6 ;  /* 0x0001c00605ff75b2 */ /* 0x0028620008000100 */
[----:B------:R4:W1:Y:S02]  /*0b70*/  SYNCS.EXCH.64 URZ, [UR5+0x1c8], UR6 ;  /* 0x0001c80605ff75b2 */ /* 0x0008640008000100 */
[----:B----4-:R-:W-:Y:S01]  /*0b80*/  NOP ;  /* 0x0000000000007918 */ /* 0x010fe20000000000 */
.L_x_12:
[----:B------:R-:W4:Y:S01]  /*0b90*/  SHFL.IDX PT, R2, R104, RZ, 0x1f ;  /* 0x00001fff68027589 */ /* 0x000f2200000e0000 */
[----:B------:R-:W-:Y:S01]  /*0ba0*/  NOP ;  /* 0x0000000000007918 */ /* 0x000fe20000000000 */
[----:B----4-:R-:W-:-:S13]  /*0bb0*/  ISETP.NE.AND P0, PT, R2, 0x4, PT ;  /* 0x000000040200780c */ /* 0x010fda0003f05270 */
[----:B------:R-:W-:Y:S05]  /*0bc0*/  @P0 BRA `(.L_x_13) ;  /* 0x00000000004c0947 */ /* 0x000fea0003800000 */
[----:B-1----:R-:W1:Y:S01]  /*0bd0*/  S2UR UR5, SR_CgaCtaId ;  /* 0x00000000000579c3 */ /* 0x002e620000008800 */
[----:B------:R-:W-:Y:S01]  /*0be0*/  UMOV UR7, 0x100 ;  /* 0x0000010000077882 */ /* 0x000fe20000000000 */
[----:B------:R-:W-:Y:S01]  /*0bf0*/  UMOV UR6, 0x400 ;  /* 0x0000040000067882 */ /* 0x000fe20000000000 */
[----:B------:R-:W-:Y:S01]  /*0c00*/  USEL UR7, UR7, 0xe0, UP2 ;  /* 0x000000e007077887 */ /* 0x000fe20009000000 */
[----:B------:R-:W-:Y:S01]  /*0c10*/  UMOV UR4, 0x1 ;  /* 0x0000000100047882 */ /* 0x000fe20000000000 */
[----:B------:R-:W-:Y:S01]  /*0c20*/  ELECT P0, URZ, PT ;  /* 0x0000000000ff782f */ /* 0x000fe20003800000 */
[----:B------:R-:W-:-:S04]  /*0c30*/  UIADD3 UR10, UPT, UPT, -UR4, 0x100000, URZ ;  /* 0x00100000040a7890 */ /* 0x000fc8000fffe1ff */
[----:B------:R-:W-:Y:S02]  /*0c40*/  USHF.L.U32 UR11, UR10, 0xb, URZ ;  /* 0x0000000b0a0b7899 */ /* 0x000fe400080006ff */
[----:B------:R-:W-:Y:S02]  /*0c50*/  USHF.L.U32 UR10, UR10, 0x1, URZ ;  /* 0x000000010a0a7899 */ /* 0x000fe400080006ff */
[----:B-1----:R-:W-:Y:S02]  /*0c60*/  ULEA UR5, UR5, UR6, 0x18 ;  /* 0x0000000605057291 */ /* 0x002fe4000f8ec0ff */
[----:B------:R-:W-:-:S04]  /*0c70*/  UIADD3 UR6, UPT, UPT, -UR7, 0x100000, URZ ;  /* 0x0010000007067890 */ /* 0x000fc8000fffe1ff */
[----:B------:R-:W-:Y:S02]  /*0c80*/  USHF.L.U32 UR7, UR6, 0xb, URZ ;  /* 0x0000000b06077899 */ /* 0x000fe400080006ff */
[----:B------:R-:W-:Y:S01]  /*0c90*/  USHF.L.U32 UR6, UR6, 0x1, URZ ;  /* 0x0000000106067899 */ /* 0x000fe200080006ff */
[----:B------:R-:W1:Y:S03]  /*0ca0*/  FENCE.VIEW.ASYNC.S ;  /* 0x00000000000073c6 */ /* 0x000e660000000000 */
[----:B-1----:R4:W1:Y:S08]  /*0cb0*/  SYNCS.EXCH.64 URZ, [UR5+0x1d0], UR10 ;  /* 0x0001d00a05ff75b2 */ /* 0x0028700008000100 */
[----:B------:R4:W1:Y:S01]  /*0cc0*/  SYNCS.EXCH.64 URZ, [UR5+0x1e0], UR6 ;  /* 0x0001e00605ff75b2 */ /* 0x0008620008000100 */
[----:B------:R4:W1:Y:S01]  /*0cd0*/  SYNCS.EXCH.64 URZ, [UR5+0x1d8], UR10 ;  /* 0x0001d80a05ff75b2 */ /* 0x0008620008000100 */
[----:B------:R4:W1:Y:S02]  /*0ce0*/  SYNCS.EXCH.64 URZ, [UR5+0x1e8], UR6 ;  /* 0x0001e80605ff75b2 */ /* 0x0008640008000100 */
[----:B----4-:R-:W-:Y:S01]  /*0cf0*/  NOP ;  /* 0x0000000000007918 */ /* 0x010fe20000000000 */
.L_x_13:
[----:B------:R-:W4:Y:S01]  /*0d00*/  SHFL.IDX PT, R2, R104, RZ, 0x1f ;  /* 0x00001fff68027589 */ /* 0x000f2200000e0000 */
[----:B------:R-:W-:Y:S01]  /*0d10*/  NOP ;  /* 0x0000000000007918 */ /* 0x000fe20000000000 */
[----:B----4-:R-:W-:-:S13]  /*0d20*/  ISETP.NE.AND P0, PT, R2, 0x5, PT ;  /* 0x000000050200780c */ /* 0x010fda0003f05270 */
[----:B------:R-:W-:Y:S05]  /*0d30*/  @P0 BRA `(.L_x_14) ;  /* 0x0000000000580947 */ /* 0x000fea0003800000 */
[----:B-1----:R-:W1:Y:S01]  /*0d40*/  S2UR UR6, SR_CgaCtaId ;  /* 0x00000000000679c3 */ /* 0x002e620000008800 */
        /* <DEDUP_REMOVED lines=12> */
[----:B-1----:R4:W1:Y:S01]  /*0e10*/  SYNCS.EXCH.64 URZ, [UR6+0x1f0], UR10 ;  /* 0x0001f00a06ff75b2 */ /* 0x0028620008000100 */
[----:B------:R4:W1:Y:S01]  /*0e20*/  SYNCS.EXCH.64 URZ, [UR6+0x210], UR4 ;  /* 0x0002100406ff75b2 */ /* 0x0008620008000100 */
[----:B------:R4:W1:Y:S01]  /*0e30*/  SYNCS.EXCH.64 URZ, [UR6+0x1f8], UR10 ;  /* 0x0001f80a06ff75b2 */ /* 0x0008620008000100 */
[----:B------:R4:W1:Y:S01]  /*0e40*/  SYNCS.EXCH.64 URZ, [UR6+0x218], UR4 ;  /* 0x0002180406ff75b2 */ /* 0x0008620008000100 */
[----:B------:R4:W1:Y:S01]  /*0e50*/  SYNCS.EXCH.64 URZ, [UR6+0x200], UR10 ;  /* 0x0002000a06ff75b2 */ /* 0x0008620008000100 */
[----:B------:R4:W1:Y:S01]  /*0e60*/  SYNCS.EXCH.64 URZ, [UR6+0x220], UR4 ;  /* 0x0002200406ff75b2 */ /* 0x0008620008000100 */
[----:B------:R4:W1:Y:S01]  /*0e70*/  SYNCS.EXCH.64 URZ, [UR6+0x208], UR10 ;  /* 0x0002080a06ff75b2 */ /* 0x0008620008000100 */
[----:B------:R4:W1:Y:S02]  /*0e80*/  SYNCS.EXCH.64 URZ, [UR6+0x228], UR4 ;  /* 0x0002280406ff75b2 */ /* 0x0008640008000100 */
[----:B----4-:R-:W-:Y:S01]  /*0e90*/  NOP ;  /* 0x0000000000007918 */ /* 0x010fe20000000000 */
.L_x_14:
        /* <DEDUP_REMOVED lines=14> */
[----:B------:R4:W1:Y:S01]  /*0f80*/  SYNCS.EXCH.64 URZ, [UR5+0x240], UR6 ;  /* 0x0002400605ff75b2 */ /* 0x0008620008000100 */
[----:B------:R4:W1:Y:S01]  /*0f90*/  SYNCS.EXCH.64 URZ, [UR5+0x238], UR6 ;  /* 0x0002380605ff75b2 */ /* 0x0008620008000100 */
[----:B------:R4:W1:Y:S02]  /*0fa0*/  SYNCS.EXCH.64 URZ, [UR5+0x248], UR6 ;  /* 0x0002480605ff75b2 */ /* 0x0008640008000100 */
[----:B----4-:R-:W-:Y:S01]  /*0fb0*/  NOP ;  /* 0x0000000000007918 */ /* 0x010fe20000000000 */
.L_x_15:
[----:B-1----:R-:W1:Y:S01]  /*0fc0*/  S2UR UR5, SR_CTAID.X ;  /* 0x00000000000579c3 */ /* 0x002e620000002500 */
[----:B------:R-:W-:-:S05]  /*0fd0*/  CS2R.32 R97, SR_CgaSize ;  /* 0x0000000000617805 */ /* 0x000fca0000008a00 */
[----:B------:R-:W-:-:S05]  /*0fe0*/  IMAD R97, R97, -0xa0, RZ ;  /* 0xffffff6061617824 */ /* 0x000fca00078e02ff */
[----:B------:R-:W-:-:S14]  /*0ff0*/  R2UR UR7, R97 ;  /* 0x00000000610772ca */ /* 0x000fdc00000e0000 */
[----:B------:R-:W4:Y:S01]  /*1000*/  LDCU UR7, c[0x0][UR7+0x2b0] ;  /* 0x00005600070777ac */ /* 0x000f220008000800 */
[----:B------:R-:W-:Y:S01]  /*1010*/  NOP ;  /* 0x0000000000007918 */ /* 0x000fe20000000000 */
[----:B------:R-:W-:-:S05]  /*1020*/  CS2R.32 R97, SR_CgaSize ;  /* 0x0000000000617805 */ /* 0x000fca0000008a00 */
[----:B------:R-:W-:-:S05]  /*1030*/  IMAD R97, R97, -0xa0, RZ ;  /* 0xffffff6061617824 */ /* 0x000fca00078e02ff */
[----:B------:R-:W-:-:S14]  /*1040*/  R2UR UR6, R97 ;  /* 0x00000000610672ca */ /* 0x000fdc00000e0000 */
[----:B------:R-:W2:Y:S01]  /*1050*/  LDCU UR6, c[0x0][UR6+0x2b4] ;  /* 0x00005680060677ac */ /* 0x000ea20008000800 */
[----:B------:R-:W3:Y:S08]  /*1060*/  S2UR UR4, SR_CTAID.Y ;  /* 0x00000000000479c3 */ /* 0x000ef00000002600 */
[----:B------:R-:W2:Y:S01]  /*1070*/  LDC R9, c[0x0][0xb24] ;  /* 0x0002c900ff097b82 */ /* 0x000ea20000000800 */
[----:B-1----:R-:W-:-:S02]  /*1080*/  I2FP.F32.U32 R5, UR5 ;  /* 0x0000000500057c45 */ /* 0x002fc40008201000 */
[----:B------:R-:W-:-:S05]  /*1090*/  CS2R.32 R3, SR_CgaSize ;  /* 0x0000000000037805 */ /* 0x000fca0000008a00 */
[----:B------:R-:W-:-:S06]  /*10a0*/  IMAD R3, R3, -0xa0, RZ ;  /* 0xffffff6003037824 */ /* 0x000fcc00078e02ff */
[----:B------:R-:W1:Y:S01]  /*10b0*/  LDC R3, c[0x0][R3+0x2a0] ;  /* 0x0000a80003037b82 */ /* 0x000e620000000800 */
[----:B------:R-:W-:Y:S01]  /*10c0*/  MOV R97, UR5 ;  /* 0x0000000500617c02 */ /* 0x000fe20008000f00 */
[----:B----4-:R-:W-:Y:S01]  /*10d0*/  FMUL R5, R5, UR7 ;  /* 0x0000000705057c20 */ /* 0x010fe20008400000 */
[----:B---3--:R-:W-:Y:S02]  /*10e0*/  I2FP.F32.U32 R4, UR4 ;  /* 0x0000000400047c45 */ /* 0x008fe40008201000 */
[----:B------:R-:W-:-:S05]  /*10f0*/  CS2R.32 R2, SR_CgaSize ;  /* 0x0000000000027805 */ /* 0x000fca0000008a00 */
[----:B------:R-:W-:-:S06]  /*1100*/  IMAD R2, R2, -0xa0, RZ ;  /* 0xffffff6002027824 */ /* 0x000fcc00078e02ff */
[----:B------:R-:W3:Y:S01]  /*1110*/  LDC R2, c[0x0][R2+0x2a4] ;  /* 0x0000a90002027b82 */ /* 0x000ee20000000800 */
[----:B------:R-:W4:Y:S01]  /*1120*/  F2I.U32.TRUNC.NTZ R90, R5 ;  /* 0x00000005005a7305 */ /* 0x000f22000020f000 */
[----:B------:R-:W-:Y:S01]  /*1130*/  MOV R91, UR4 ;  /* 0x00000004005b7c02 */ /* 0x000fe20008000f00 */
[----:B--2---:R-:W-:-:S05]  /*1140*/  FMUL R4, R4, UR6 ;  /* 0x0000000604047c20 */ /* 0x004fca0008400000 */
[----:B------:R-:W-:Y:S01]  /*1150*/  BAR.SYNC.DEFER_BLOCKING 0x0 ;  /* 0x0000000000007b1d */ /* 0x000fe20000010000 */
[----:B------:R-:W-:-:S05]  /*1160*/  ISETP.GE.AND P0, PT, R9, 0x1, PT ;  /* 0x000000010900780c */ /* 0x000fca0003f06270 */
[----:B------:R-:W2:Y:S02]  /*1170*/  F2I.U32.TRUNC.NTZ R79, R4 ;  /* 0x00000004004f7305 */ /* 0x000ea4000020f000 */
[----:B------:R-:W3:Y:S01]  /*1180*/  S2UR UR36, SR_CTAID.Z ;  /* 0x00000000002479c3 */ /* 0x000ee20000002700 */
[----:B----4-:R-:W-:-:S05]  /*1190*/  IADD3 R90, PT, PT, -R90, RZ, RZ ;  /* 0x000000ff5a5a7210 */ /* 0x010fca0007ffe1ff */
[----:B-1----:R-:W-:Y:S01]  /*11a0*/  IMAD R90, R3, R90, UR5 ;  /* 0x00000005035a7e24 */ /* 0x002fe2000f8e025a */
[----:B--2---:R-:W-:-:S05]  /*11b0*/  IADD3 R79, PT, PT, -R79, RZ, RZ ;  /* 0x000000ff4f4f7210 */ /* 0x004fca0007ffe1ff */
[----:B---3--:R-:W-:Y:S01]  /*11c0*/  IMAD R79, R2, R79, UR4 ;  /* 0x00000004024f7e24 */ /* 0x008fe2000f8e024f */
[----:B------:R-:W-:Y:S06]  /*11d0*/  @!P0 BRA `(.L_x_16) ;  /* 0x0000000000b88947 */ /* 0x000fec0003800000 */
[----:B------:R-:W1:Y:S01]  /*11e0*/  LDC.64 R4, c[0x0][0xb18] ;  /* 0x0002c600ff047b82 */ /* 0x000e620000000a00 */
[----:B------:R-:W-:-:S07]  /*11f0*/  ISETP.NE.AND P0, PT, R9, 0x1, PT ;  /* 0x000000010900780c */ /* 0x000fce0003f05270 */
[----:B------:R-:W2:Y:S08]  /*1200*/  LDC R10, c[0x0][0xb0c] ;  /* 0x0002c300ff0a7b82 */ /* 0x000eb00000000800 */
[----:B------:R-:W3:Y:S08]  /*1210*/  LDC R11, c[0x0][0x370] ;  /* 0x0000dc00ff0b7b82 */ /* 0x000ef00000000800 */
[----:B------:R-:W4:Y:S01]  /*1220*/  LDC R12, c[0x0][0x374] ;  /* 0x0000dd00ff0c7b82 */ /* 0x000f220000000800 */
[----:B-1----:R-:W-:-:S07]  /*1230*/  ISETP.NE.AND P1, PT, R4, 0x1, PT ;  /* 0x000000010400780c */ /* 0x002fce0003f25270 */
[----:B------:R-:W3:Y:S01]  /*1240*/  LDC.64 R6, c[0x0][0xb10] ;  /* 0x0002c400ff067b82 */ /* 0x000ee20000000a00 */
[----:B--2---:R-:W-:-:S07]  /*1250*/  ISETP.NE.AND P2, PT, R10, 0x1, PT ;  /* 0x000000010a00780c */ /* 0x004fce0003f45270 */
[----:B------:R-:W1:Y:S08]  /*1260*/  LDC R8, c[0x0][0xb20] ;  /* 0x0002c800ff087b82 */ /* 0x000e700000000800 */
[----:B------:R-:W2:Y:S01]  /*1270*/  LDC.64 R2, c[0x0][0xb28] ;  /* 0x0002ca00ff027b82 */ /* 0x000ea20000000a00 */
[----:B----4-:R-:W-:-:S04]  /*1280*/  IMAD.HI.U32 R13, R12, R5, RZ ;  /* 0x000000050c0d7227 */ /* 0x010fc800078e00ff */
[----:B------:R-:W-:-:S04]  /*1290*/  IMAD.HI.U32 R5, R91, R5, RZ ;  /* 0x000000055b057227 */ /* 0x000fc800078e00ff */
[----:B---3--:R-:W-:-:S04]  /*12a0*/  IMAD.HI.U32 R14, R11, R6, RZ ;  /* 0x000000060b0e7227 */ /* 0x008fc800078e00ff */
[----:B------:R-:W-:Y:S01]  /*12b0*/  IMAD.HI.U32 R16, R97, R6, RZ ;  /* 0x0000000661107227 */ /* 0x000fe200078e00ff */
[-C--:B------:R-:W-:Y:S02]  /*12c0*/  @P2 SHF.R.U32.HI R11, RZ, R7.reuse, R14 ;  /* 0x00000007ff0b2219 */ /* 0x080fe4000001160e */
[-C--:B-1----:R-:W-:Y:S02]  /*12d0*/  @P1 SHF.R.U32.HI R12, RZ, R8.reuse, R13 ;  /* 0x00000008ff0c1219 */ /* 0x082fe4000001160d */
[----:B------:R-:W-:Y:S02]  /*12e0*/  SHF.R.U32.HI R8, RZ, R8, R5 ;  /* 0x00000008ff087219 */ /* 0x000fe40000011605 */
[----:B------:R-:W-:Y:S02]  /*12f0*/  SHF.R.U32.HI R16, RZ, R7, R16 ;  /* 0x00000007ff107219 */ /* 0x000fe40000011610 */
[----:B------:R-:W-:Y:S01]  /*1300*/  SEL R5, R91, R8, !P1 ;  /* 0x000000085b057207 */ /* 0x000fe20004800000 */
[----:B--2---:R-:W-:Y:S01]  /*1310*/  IMAD.HI.U32 R14, R12, R2, RZ ;  /* 0x000000020c0e7227 */ /* 0x004fe200078e00ff */
[----:B------:R-:W-:-:S03]  /*1320*/  SEL R7, R97, R16, !P2 ;  /* 0x0000001061077207 */ /* 0x000fc60005000000 */
[----:B------:R-:W-:Y:S01]  /*1330*/  IMAD.HI.U32 R6, R11, R2, RZ ;  /* 0x000000020b067227 */ /* 0x000fe200078e00ff */
[----:B------:R-:W-:-:S04]  /*1340*/  @P0 SHF.R.U32.HI R12, RZ, R3, R14 ;  /* 0x00000003ff0c0219 */ /* 0x000fc8000001160e */
[----:B------:R-:W-:Y:S01]  /*1350*/  @P0 SHF.R.U32.HI R11, RZ, R3, R6 ;  /* 0x00000003ff0b0219 */ /* 0x000fe20000011606 */
[----:B------:R-:W-:-:S04]  /*1360*/  IMAD R12, R12, R9, RZ ;  /* 0x000000090c0c7224 */ /* 0x000fc800078e02ff */
[----:B------:R-:W-:Y:S01]  /*1370*/  IMAD R6, R11, R9, RZ ;  /* 0x000000090b067224 */ /* 0x000fe200078e02ff */
[----:B------:R-:W-:-:S04]  /*1380*/  ISETP.GE.AND P1, PT, R5, R12, PT ;  /* 0x0000000c0500720c */ /* 0x000fc80003f26270 */
[----:B------:R-:W-:Y:S01]  /*1390*/  ISETP.GE.OR P1, PT, R7, R6, P1 ;  /* 0x000000060700720c */ /* 0x000fe20000f26670 */
[----:B------:R-:W-:-:S05]  /*13a0*/  IMAD.HI.U32 R6, R5, R2, RZ ;  /* 0x0000000205067227 */ /* 0x000fca00078e00ff */
[----:B------:R-:W-:-:S04]  /*13b0*/  SHF.R.U32.HI R6, RZ, R3, R6 ;  /* 0x00000003ff067219 */ /* 0x000fc80000011606 */
[----:B------:R-:W-:-:S03]  /*13c0*/  SEL R6, R5, R6, !P0 ;  /* 0x0000000605067207 */ /* 0x000fc60004000000 */
[----:B------:R-:W-:Y:S01]  /*13d0*/  @!P1 IMAD.HI.U32 R8, R7, R2, RZ ;  /* 0x0000000207089227 */ /* 0x000fe200078e00ff */
[----:B------:R-:W-:-:S04]  /*13e0*/  IADD3 R2, PT, PT, -R6, RZ, RZ ;  /* 0x000000ff06027210 */ /* 0x000fc80007ffe1ff */
[----:B------:R-:W-:Y:S01]  /*13f0*/  @!P1 SHF.R.U32.HI R8, RZ, R3, R8 ;  /* 0x00000003ff089219 */ /* 0x000fe20000011608 */
[----:B------:R-:W-:-:S03]  /*1400*/  IMAD R2, R9, R2, R5 ;  /* 0x0000000209027224 */ /* 0x000fc600078e0205 */
[----:B------:R-:W-:Y:S02]  /*1410*/  @!P1 SEL R3, R7, R8, !P0 ;  /* 0x0000000807039207 */ /* 0x000fe40004000000 */
[----:B------:R-:W-:-:S03]  /*1420*/  IADD3 R8, PT, PT, -R5, RZ, RZ ;  /* 0x000000ff05087210 */ /* 0x000fc60007ffe1ff */
[--C-:B------:R-:W-:Y:S02]  /*1430*/  @!P1 IMAD.IADD R6, R6, 0x1, -R3.reuse ;  /* 0x0000000106069824 */ /* 0x100fe400078e0a03 */
[----:B------:R-:W-:Y:S01]  /*1440*/  @!P1 IMAD R3, R2, R11, R3 ;  /* 0x0000000b02039224 */ /* 0x000fe200078e0203 */
[----:B------:R-:W-:Y:S01]  /*1450*/  IADD3 R2, PT, PT, -R7, RZ, RZ ;  /* 0x000000ff07027210 */ /* 0x000fe20007ffe1ff */
[----:B------:R-:W-:Y:S02]  /*1460*/  @!P1 IMAD R5, R6, R9, R7 ;  /* 0x0000000906059224 */ /* 0x000fe400078e0207 */
[----:B------:R-:W-:Y:S02]  /*1470*/  IMAD R8, R4, R8, R91 ;  /* 0x0000000804087224 */ /* 0x000fe400078e025b */
[----:B------:R-:W-:Y:S02]  /*1480*/  @!P1 IMAD.MOV.U32 R7, RZ, RZ, R3 ;  /* 0x000000ffff079224 */ /* 0x000fe400078e0003 */
[----:B------:R-:W-:-:S02]  /*1490*/  IMAD R2, R10, R2, R97 ;  /* 0x000000020a027224 */ /* 0x000fc400078e0261 */
[----:B------:R-:W-:Y:S02]  /*14a0*/  IMAD R91, R5, R4, R8 ;  /* 0x00000004055b7224 */ /* 0x000fe400078e0208 */
[----:B------:R-:W-:Y:S02]  /*14b0*/  IMAD R97, R7, R10, R2 ;  /* 0x0000000a07617224 */ /* 0x000fe400078e0202 */
.L_x_16:
[----:B------:R-:W1:Y:S01]  /*14c0*/  LDCU UR4, c[0x0][0xb30] ;  /* 0x00016600ff0477ac */ /* 0x000e620008000800 */
[----:B------:R-:W2:Y:S08]  /*14d0*/  S2UR UR37, SR_CgaCtaId ;  /* 0x00000000002579c3 */ /* 0x000eb00000008800 */
[----:B------:R-:W3:Y:S01]  /*14e0*/  LDC R40, c[0x0][0xb24] ;  /* 0x0002c900ff287b82 */ /* 0x000ee20000000800 */
[----:B-1----:R-:W-:-:S09]  /*14f0*/  UISETP.NE.AND UP1, UPT, UR4, 0x1, UPT ;  /* 0x000000010400788c */ /* 0x002fd2000bf25270 */
[----:B--2---:R-:W-:Y:S05]  /*1500*/  BRA.U UP1, `(.L_x_17) ;  /* 0x0000000101407547 */ /* 0x004fea000b800000 */
[----:B------:R-:W1:Y:S08]  /*1510*/  LDC.64 R4, c[0x0][0xb10] ;  /* 0x0002c400ff047b82 */ /* 0x000e700000000a00 */
[----:B------:R-:W2:Y:S08]  /*1520*/  LDC.64 R2, c[0x0][0xb18] ;  /* 0x0002c600ff027b82 */ /* 0x000eb00000000a00 */
[----:B------:R-:W4:Y:S08]  /*1530*/  LDC R6, c[0x0][0xb20] ;  /* 0x0002c800ff067b82 */ /* 0x000f300000000800 */
[----:B------:R-:W3:Y:S01]  /*1540*/  LDC R8, c[0x0][0xb0c] ;  /* 0x0002c300ff087b82 */ /* 0x000ee20000000800 */
[----:B-1----:R-:W-:-:S05]  /*1550*/  IMAD.HI.U32 R4, R97, R4, RZ ;  /* 0x0000000461047227 */ /* 0x002fca00078e00ff */
[----:B------:R-:W-:Y:S01]  /*1560*/  SHF.R.U32.HI R4, RZ, R5, R4 ;  /* 0x00000005ff047219 */ /* 0x000fe20000011604 */
[----:B--2---:R-:W-:Y:S01]  /*1570*/  IMAD.HI.U32 R3, R91, R3, RZ ;  /* 0x000000035b037227 */ /* 0x004fe200078e00ff */
[----:B------:R-:W-:-:S04]  /*1580*/  ISETP.NE.AND P0, PT, R2, 0x1, PT ;  /* 0x000000010200780c */ /* 0x000fc80003f05270 */
[----:B----4-:R-:W-:-:S04]  /*1590*/  SHF.R.U32.HI R6, RZ, R6, R3 ;  /* 0x00000006ff067219 */ /* 0x010fc80000011603 */
[----:B------:R-:W-:Y:S02]  /*15a0*/  SEL R3, R91, R6, !P0 ;  /* 0x000000065b037207 */ /* 0x000fe40004000000 */
[----:B---3--:R-:W-:-:S04]  /*15b0*/  ISETP.NE.AND P1, PT, R8, 0x1, PT ;  /* 0x000000010800780c */ /* 0x008fc80003f25270 */
[----:B------:R-:W-:-:S05]  /*15c0*/  SEL R4, R97, R4, !P1 ;  /* 0x0000000461047207 */ /* 0x000fca0004800000 */
[----:B------:R-:W-:Y:S02]  /*15d0*/  IMAD.IADD R5, R3, 0x1, -R4 ;  /* 0x0000000103057824 */ /* 0x000fe400078e0a04 */
[----:B------:R-:W-:Y:S02]  /*15e0*/  IMAD.IADD R3, R4, 0x1, -R3 ;  /* 0x0000000104037824 */ /* 0x000fe400078e0a03 */
[----:B------:R-:W-:Y:S02]  /*15f0*/  IMAD R97, R5, R8, R97 ;  /* 0x0000000805617224 */ /* 0x000fe400078e0261 */
[----:B------:R-:W-:-:S07]  /*1600*/  IMAD R91, R3, R2, R91 ;  /* 0x00000002035b7224 */ /* 0x000fce00078e025b */
.L_x_17:
[----:B------:R-:W-:Y:S01]  /*1610*/  BAR.SYNC.DEFER_BLOCKING 0x0 ;  /* 0x0000000000007b1d */ /* 0x000fe20000010000 */
[----:B------:R-:W-:Y:S01]  /*1620*/  UISETP.NE.AND UP1, UPT, UR8, 0x2, UPT ;  /* 0x000000020800788c */ /* 0x000fe2000bf25270 */
[----:B------:R-:W-:Y:S02]  /*1630*/  ISETP.NE.OR P5, PT, R0, 0x2, !P5 ;  /* 0x000000020000780c */ /* 0x000fe40006fa5670 */
[----:B------:R-:W-:-:S06]  /*1640*/  LOP3.LUT R2, R101, 0x1f, RZ, 0xc0, !PT ;  /* 0x0000001f65027812 */ /* 0x000fcc00078ec0ff */
[----:B------:R-:W-:Y:S05]  /*1650*/  BRA.U UP1, `(.L_x_18) ;  /* 0x0000001d01907547 */ /* 0x000fea000b800000 */
[----:B------:R-:W1:Y:S01]  /*1660*/  LDCU UR13, c[0x0][0x38c] ;  /* 0x00007180ff0d77ac */ /* 0x000e620008000800 */
[----:B------:R-:W2:Y:S01]  /*1670*/  LDC R9, c[0x0][0x370] ;  /* 0x0000dc00ff097b82 */ /* 0x000ea20000000800 */
[----:B------:R-:W-:Y:S01]  /*1680*/  PLOP3.LUT P1, PT, PT, PT, UP2, 0x80, 0x8 ;  /* 0x000000000008781c */ /* 0x000fe20003f2f028 */
[----:B------:R-:W-:Y:S01]  /*1690*/  IMAD.MOV.U32 R15, RZ, RZ, 0x1 ;  /* 0x00000001ff0f7424 */ /* 0x000fe200078e00ff */
[----:B------:R-:W-:Y:S01]  /*16a0*/  ISETP.EQ.OR P4, PT, R2, RZ, P5 ;  /* 0x000000ff0200720c */ /* 0x000fe20002f82670 */
[----:B------:R-:W-:Y:S01]  /*16b0*/  IMAD.MOV.U32 R14, RZ, RZ, RZ ;  /* 0x000000ffff0e7224 */ /* 0x000fe200078e00ff */
[----:B------:R-:W-:Y:S02]  /*16c0*/  PLOP3.LUT P1, PT, P1, PT, PT, 0x8, 0x80 ;  /* 0x000000000080781c */ /* 0x000fe40000f2e170 */
[----:B------:R-:W-:Y:S01]  /*16d0*/  CS2R R12, SRZ ;  /* 0x00000000000c7805 */ /* 0x000fe2000001ff00 */
[----:B------:R-:W-:Y:S01]  /*16e0*/  IMAD.MOV.U32 R10, RZ, RZ, 0x1 ;  /* 0x00000001ff0a7424 */ /* 0x000fe200078e00ff */
[----:B------:R-:W4:Y:S01]  /*16f0*/  LDC R0, c[0x0][0x374] ;  /* 0x0000dd00ff007b82 */ /* 0x000f220000000800 */
[----:B------:R-:W2:Y:S01]  /*1700*/  LDCU.64 UR22, c[0x0][0x348] ;  /* 0x00006900ff1677ac */ /* 0x000ea20008000a00 */
[----:B------:R-:W-:Y:S01]  /*1710*/  UMOV UR6, URZ ;  /* 0x000000ff00067c82 */ /* 0x000fe20008000000 */
[----:B-1----:R-:W-:-:S04]  /*1720*/  UIADD3 UR5, UPT, UPT, UR13, 0x3f, URZ ;  /* 0x0000003f0d057890 */ /* 0x002fc8000fffe0ff */
[----:B------:R-:W-:-:S04]  /*1730*/  USHF.R.S32.HI UR4, URZ, 0x1f, UR5 ;  /* 0x0000001fff047899 */ /* 0x000fc80008011405 */
[----:B------:R-:W-:-:S04]  /*1740*/  ULEA.HI UR4, UR4, UR5, URZ, 0x6 ;  /* 0x0000000504047291 */ /* 0x000fc8000f8f30ff */
[----:B------:R-:W-:Y:S02]  /*1750*/  USHF.R.S32.HI UR15, URZ, 0x6, UR4 ;  /* 0x00000006ff0f7899 */ /* 0x000fe40008011404 */
[----:B------:R-:W-:Y:S02]  /*1760*/  UIADD3 UR4, UPT, UPT, UR13, -0x1, URZ ;  /* 0xffffffff0d047890 */ /* 0x000fe4000fffe0ff */
[----:B------:R-:W-:Y:S02]  /*1770*/  UISETP.LT.U32.AND UP0, UPT, UR15, 0x1b, UPT ;  /* 0x0000001b0f00788c */ /* 0x000fe4000bf01070 */
[----:B------:R-:W-:Y:S02]  /*1780*/  UISETP.GE.U32.AND UP1, UPT, UR4, -0x7f, UPT ;  /* 0xffffff810400788c */ /* 0x000fe4000bf26070 */
[----:B------:R-:W-:Y:S02]  /*1790*/  USEL UR14, UR15, 0x1b, UP0 ;  /* 0x0000001b0f0e7887 */ /* 0x000fe40008000000 */
[----:B------:R-:W-:-:S02]  /*17a0*/  UIADD3 UR13, UPT, UPT, UR13, 0x7e, URZ ;  /* 0x0000007e0d0d7890 */ /* 0x000fc4000fffe0ff */
[----:B------:R-:W-:Y:S02]  /*17b0*/  UIADD3 UR5, UPT, UPT, UR14, -0x1, URZ ;  /* 0xffffffff0e057890 */ /* 0x000fe4000fffe0ff */
[----:B------:R-:W-:-:S03]  /*17c0*/  UIADD3 UR7, UPT, UPT, UR15, -UR14, URZ ;  /* 0x8000000e0f077290 */ /* 0x000fc6000fffe0ff */
[----:B------:R-:W-:-:S04]  /*17d0*/  @UP1 UIADD3 UR5, UPT, UPT, UR14, URZ, URZ ;  /* 0x000000ff0e051290 */ /* 0x000fc8000fffe0ff */
[----:B--2---:R-:W-:-:S12]  /*17e0*/  UIADD3 UR5, UPT, UPT, UR5, 0x1, URZ ;  /* 0x0000000105057890 */ /* 0x004fd8000fffe0ff */
.L_x_36:
[----:B------:R-:W-:Y:S01]  /*17f0*/  UISETP.NE.AND UP0, UPT, UR37, URZ, UPT ;  /* 0x000000ff2500728c */ /* 0x000fe2000bf05270 */
[----:B------:R-:W1:Y:S08]  /*1800*/  S2UR UR37, SR_CgaCtaId ;  /* 0x00000000002579c3 */ /* 0x000e700000008800 */
[----:B------:R-:W-:Y:S05]  /*1810*/  BRA.U UP0, `(.L_x_19) ;  /* 0x0000000100347547 */ /* 0x000fea000b800000 */
[----:B------:R-:W2:Y:S01]  /*1820*/  S2R R2, SR_CgaCtaId ;  /* 0x0000000000027919 */ /* 0x000ea20000008800 */
[----:B------:R-:W-:-:S04]  /*1830*/  MOV R3, 0x400 ;  /* 0x0000040000037802 */ /* 0x000fc80000000f00 */
[----:B--2---:R-:W-:Y:S02]  /*1840*/  LEA R3, R2, R3, 0x18 ;  /* 0x0000000302037211 */ /* 0x004fe400078ec0ff */
[----:B------:R-:W-:-:S03]  /*1850*/  SHF.L.U32 R2, R10, 0x1f, RZ ;  /* 0x0000001f0a027819 */ /* 0x000fc600000006ff */
[----:B------:R-:W-:-:S04]  /*1860*/  IMAD R3, R12, 0x8, R3 ;  /* 0x000000080c037824 */ /* 0x000fc800078e0203 */
[----:B------:R-:W2:Y:S02]  /*1870*/  SYNCS.PHASECHK.TRANS64.TRYWAIT P0, [R3+URZ+0x240], R2 ;  /* 0x00024002030075a7 */ /* 0x000ea400080011ff */
[----:B--2---:R-:W-:Y:S05]  /*1880*/  @!P0 BRA `(.L_x_20) ;  /* 0x0000005400f48947 */ /* 0x004fea0003800000 */
.L_x_119:
[----:B------:R-:W-:Y:S01]  /*1890*/  VIADD R12, R12, 0x1 ;  /* 0x000000010c0c7836 */ /* 0x000fe20000000000 */
[----:B------:R2:W-:Y:S04]  /*18a0*/  SYNCS.ARRIVE.TRANS64.A1T0 RZ, [R3+URZ+0x230], RZ ;  /* 0x000230ff03ff79a7 */ /* 0x0005e800081000ff */
[----:B------:R-:W-:-:S04]  /*18b0*/  ISETP.NE.AND P0, PT, R12, 0x2, PT ;  /* 0x000000020c00780c */ /* 0x000fc80003f05270 */
[----:B------:R-:W-:Y:S02]  /*18c0*/  SEL R12, R12, RZ, P0 ;  /* 0x000000ff0c0c7207 */ /* 0x000fe40000000000 */
[----:B--2---:R-:W-:-:S04]  /*18d0*/  SEL R3, RZ, 0x1, P0 ;  /* 0x00000001ff037807 */ /* 0x004fc80000000000 */
[----:B------:R-:W-:-:S07]  /*18e0*/  LOP3.LUT R10, R10, R3, RZ, 0x3c, !PT ;  /* 0x000000030a0a7212 */ /* 0x000fce00078e3cff */
.L_x_19:
[----:B------:R-:W-:Y:S01]  /*18f0*/  UMOV UR4, 0x400 ;  /* 0x0000040000047882 */ /* 0x000fe20000000000 */
[----:B------:R-:W-:Y:S01]  /*1900*/  SHF.L.U32 R2, R15, 0x1f, RZ ;  /* 0x0000001f0f027819 */ /* 0x000fe200000006ff */
[----:B-1----:R-:W-:Y:S01]  /*1910*/  ULEA UR4, UR37, UR4, 0x18 ;  /* 0x0000000425047291 */ /* 0x002fe2000f8ec0ff */
[----:B------:R-:W-:Y:S01]  /*1920*/  R2UR UR34, R97 ;  /* 0x00000000612272ca */ /* 0x000fe200000e0000 */
[----:B------:R-:W-:Y:S01]  /*1930*/  UISETP.GE.U32.AND UP0, UPT, UR13, 0x7f, UPT ;  /* 0x0000007f0d00788c */ /* 0x000fe2000bf06070 */
[----:B------:R-:W-:Y:S01]  /*1940*/  R2UR UR10, R91 ;  /* 0x000000005b0a72ca */ /* 0x000fe200000e0000 */
[----:B------:R-:W-:Y:S01]  /*1950*/  ULEA UR8, UR6, UR4, 0x3 ;  /* 0x0000000406087291 */ /* 0x000fe2000f8e18ff */
[----:B------:R-:W-:-:S08]  /*1960*/  UMOV UR24, URZ ;  /* 0x000000ff00187c82 */ /* 0x000fd00008000000 */
[----:B------:R1:W2:Y:S01]  /*1970*/  SYNCS.PHASECHK.TRANS64.TRYWAIT P0, [UR8+0xd8], R2 ;  /* 0x0000d802ff0075a7 */ /* 0x0002a20008001108 */
[----:B------:R-:W-:Y:S02]  /*1980*/  USHF.L.U32 UR34, UR34, 0x6, URZ ;  /* 0x0000000622227899 */ /* 0x000fe400080006ff */
[----:B------:R-:W-:Y:S01]  /*1990*/  USHF.L.U32 UR10, UR10, 0x6, URZ ;  /* 0x000000060a0a7899 */ /* 0x000fe200080006ff */
[----:B------:R-:W-:Y:S11]  /*19a0*/  BRA.U !UP0, `(.L_x_21) ;  /* 0x0000000108a47547 */ /* 0x000ff6000b800000 */
[----:B------:R-:W-:Y:S01]  /*19b0*/  UMOV UR16, URZ ;  /* 0x000000ff00107c82 */ /* 0x000fe20008000000 */
[----:B------:R-:W-:-:S05]  /*19c0*/  UMOV UR17, UR6 ;  /* 0x0000000600117c82 */ /* 0x000fca0008000000 */
.L_x_26:
[----:B-1----:R-:W-:Y:S01]  /*19d0*/  ULEA UR33, UR17, UR4, 0x3 ;  /* 0x0000000411217291 */ /* 0x002fe2000f8e18ff */
[----:B--2---:R-:W-:Y:S01]  /*19e0*/  @!P5 MOV R3, 0x2000 ;  /* 0x000020000003d802 */ /* 0x004fe20000000f00 */
[----:B--2---:R-:W-:Y:S10]  /*19f0*/  @P0 BRA `(.L_x_22) ;  /* 0x00000000000c0947 */ /* 0x004ff40003800000 */
[----:B------:R-:W-:-:S04]  /*1a00*/  SHF.L.U32 R5, R15, 0x1f, RZ ;  /* 0x0000001f0f057819 */ /* 0x000fc800000006ff */
[----:B------:R-:W2:Y:S02]  /*1a10*/  SYNCS.PHASECHK.TRANS64.TRYWAIT P0, [UR33+0xd8], R5 ;  /* 0x0000d805ff0075a7 */ /* 0x000ea40008001121 */
[----:B--2---:R-:W-:Y:S05]  /*1a20*/  @!P0 BRA `(.L_x_23) ;  /* 0x0000005400a08947 */ /* 0x004fea0003800000 */
.L_x_22:
[----:B------:R2:W-:Y:S01]  /*1a30*/  @!P5 SYNCS.ARRIVE.TRANS64 RZ, [UR33], R3 ;  /* 0x00000003ffffd9a7 */ /* 0x0005e20008000021 */
[----:B------:R-:W-:Y:S04]  /*1a40*/  BSSY.RECONVERGENT B0, `(.L_x_24) ;  /* 0x0000003000007945 */ /* 0x000fe80003800200 */
[----:B------:R-:W-:Y:S05]  /*1a50*/  @P4 BRA `(.L_x_25) ;  /* 0x0000000000044947 */ /* 0x000fea0003800000 */
[----:B------:R-:W-:Y:S05]  /*1a60*/  BPT.TRAP 0x1 ;  /* 0x000000040000795c */ /* 0x000fea0000300000 */
.L_x_25:
[----:B------:R-:W-:Y:S05]  /*1a70*/  BSYNC.RECONVERGENT B0 ;  /* 0x0000000000007941 */ /* 0x000fea0003800200 */
.L_x_24:
[----:B------:R-:W-:Y:S02]  /*1a80*/  UIADD3 UR6, UPT, UPT, UR17, 0x1, URZ ;  /* 0x0000000111067890 */ /* 0x000fe4000fffe0ff */
[----:B------:R-:W-:Y:S02]  /*1a90*/  UIADD3 UR26, UP1, UPT, UR22, 0x80, URZ ;  /* 0x00000080161a7890 */ /* 0x000fe4000ff3e0ff */
[----:B------:R-:W-:Y:S02]  /*1aa0*/  UISETP.NE.AND UP0, UPT, UR6, 0x1b, UPT ;  /* 0x0000001b0600788c */ /* 0x000fe4000bf05270 */
[----:B------:R-:W-:Y:S02]  /*1ab0*/  USHF.L.U32 UR35, UR16, 0x6, URZ ;  /* 0x0000000610237899 */ /* 0x000fe400080006ff */
[----:B------:R-:W-:Y:S02]  /*1ac0*/  USEL UR9, URZ, 0x1, UP0 ;  /* 0x00000001ff097887 */ /* 0x000fe40008000000 */
[----:B------:R-:W-:-:S02]  /*1ad0*/  USEL UR6, UR6, URZ, UP0 ;  /* 0x000000ff06067287 */ /* 0x000fc40008000000 */
[----:B------:R-:W-:Y:S02]  /*1ae0*/  UIADD3 UR20, UP0, UPT, UR22, 0x180, URZ ;  /* 0x0000018016147890 */ /* 0x000fe4000ff1e0ff */
[----:B------:R-:W-:Y:S01]  /*1af0*/  ULEA UR8, UR6, UR4, 0x3 ;  /* 0x0000000406087291 */ /* 0x000fe2000f8e18ff */
[----:B------:R-:W-:Y:S01]  /*1b00*/  LOP3.LUT R15, R15, UR9, RZ, 0x3c, !PT ;  /* 0x000000090f0f7c12 */ /* 0x000fe2000f8e3cff */
[----:B------:R-:W-:Y:S02]  /*1b10*/  UIADD3.X UR27, UPT, UPT, URZ, UR23, URZ, UP1, !UPT ;  /* 0x00000017ff1b7290 */ /* 0x000fe40008ffe4ff */
[----:B------:R-:W-:Y:S01]  /*1b20*/  UIADD3.X UR21, UPT, UPT, URZ, UR23, URZ, UP0, !UPT ;  /* 0x00000017ff157290 */ /* 0x000fe200087fe4ff */
[----:B-1----:R-:W-:Y:S01]  /*1b30*/  SHF.L.U32 R2, R15, 0x1f, RZ ;  /* 0x0000001f0f027819 */ /* 0x002fe200000006ff */
[----:B------:R-:W-:Y:S01]  /*1b40*/  UMOV UR18, 0x0 ;  /* 0x0000000000127882 */ /* 0x000fe20000000000 */
[----:B------:R-:W-:Y:S01]  /*1b50*/  UMOV UR19, 0x10000000 ;  /* 0x1000000000137882 */ /* 0x000fe20000000000 */
[----:B------:R-:W-:Y:S01]  /*1b60*/  UMOV UR12, UR36 ;  /* 0x00000024000c7c82 */ /* 0x000fe20008000000 */
[----:B------:R1:W1:Y:S01]  /*1b70*/  SYNCS.PHASECHK.TRANS64.TRYWAIT P0, [UR8+0xd8], R2 ;  /* 0x0000d802ff0075a7 */ /* 0x0002620008001108 */
[----:B------:R-:W-:Y:S01]  /*1b80*/  ULEA UR8, UR17, UR4, 0xc ;  /* 0x0000000411087291 */ /* 0x000fe2000f8e60ff */
[----:B------:R-:W-:Y:S01]  /*1b90*/  UMOV UR9, UR33 ;  /* 0x0000002100097c82 */ /* 0x000fe20008000000 */
[----:B------:R-:W-:-:S02]  /*1ba0*/  UMOV UR11, UR35 ;  /* 0x00000023000b7c82 */ /* 0x000fc40008000000 */
[----:B------:R-:W-:Y:S02]  /*1bb0*/  UIADD3 UR32, UPT, UPT, UR8, 0x2600, URZ ;  /* 0x0000260008207890 */ /* 0x000fe4000fffe0ff */
[----:B------:R-:W-:Y:S02]  /*1bc0*/  UIADD3 UR8, UPT, UPT, UR8, 0x1d600, URZ ;  /* 0x0001d60008087890 */ /* 0x000fe4000fffe0ff */
[----:B------:R-:W-:Y:S01]  /*1bd0*/  UIADD3 UR16, UPT, UPT, UR16, 0x1, URZ ;  /* 0x0000000110107890 */ /* 0x000fe2000fffe0ff */
[----:B------:R-:W-:Y:S01]  /*1be0*/  UMOV UR24, UR5 ;  /* 0x0000000500187c82 */ /* 0x000fe20008000000 */
[----:B------:R-:W-:Y:S02]  /*1bf0*/  UMOV UR17, UR6 ;  /* 0x0000000600117c82 */ /* 0x000fe40008000000 */
[----:B------:R-:W-:Y:S01]  /*1c00*/  UISETP.NE.AND UP0, UPT, UR16, UR5, UPT ;  /* 0x000000051000728c */ /* 0x000fe2000bf05270 */
[----:B------:R1:W-:Y:S02]  /*1c10*/  UTMALDG.3D [UR32], [UR26], desc[UR18] ;  /* 0x000012201a0075b4 */ /* 0x0003e40008011000 */
[----:B------:R1:W-:Y:S06]  /*1c20*/  UTMALDG.3D [UR8], [UR20], desc[UR18] ;  /* 0x00001208140075b4 */ /* 0x0003ec0008011000 */
[----:B------:R-:W-:Y:S05]  /*1c30*/  BRA.U UP0, `(.L_x_26) ;  /* 0xfffffffd00647547 */ /* 0x000fea000b83ffff */
.L_x_21:
[----:B-1----:R-:W-:Y:S01]  /*1c40*/  ULEA UR8, UR6, UR4, 0x3 ;  /* 0x0000000406087291 */ /* 0x002fe2000f8e18ff */
[----:B------:R-:W-:Y:S01]  /*1c50*/  SHF.L.U32 R2, R15, 0x1f, RZ ;  /* 0x0000001f0f027819 */ /* 0x000fe200000006ff */
[----:B------:R-:W-:Y:S01]  /*1c60*/  @!P1 SYNCS.ARRIVE.TRANS64.A1T0 RZ, [UR4+0x1c8], RZ ;  /* 0x0001c8ffffff99a7 */ /* 0x000fe20008100004 */
[----:B------:R-:W-:-:S06]  /*1c70*/  UISETP.GT.AND UP0, UPT, UR15, UR14, UPT ;  /* 0x0000000e0f00728c */ /* 0x000fcc000bf04270 */
[----:B--2---:R1:W2:Y:S03]  /*1c80*/  SYNCS.PHASECHK.TRANS64.TRYWAIT P0, [UR8+0xd8], R2 ;  /* 0x0000d802ff0075a7 */ /* 0x0042a60008001108 */
[----:B------:R-:W-:Y:S05]  /*1c90*/  BRA.U !UP0, `(.L_x_27) ;  /* 0x0000000108a87547 */ /* 0x000fea000b800000 */
[----:B------:R-:W-:Y:S01]  /*1ca0*/  UIADD3 UR21, UPT, UPT, UR7, UR24, URZ ;  /* 0x0000001807157290 */ /* 0x000fe2000fffe0ff */
[----:B------:R-:W-:-:S11]  /*1cb0*/  UMOV UR25, UR6 ;  /* 0x0000000600197c82 */ /* 0x000fd60008000000 */
.L_x_32:
[----:B-1----:R-:W-:Y:S01]  /*1cc0*/  ULEA UR17, UR25, UR4, 0x3 ;  /* 0x0000000419117291 */ /* 0x002fe2000f8e18ff */
[----:B--2---:R-:W-:Y:S01]  /*1cd0*/  @!P5 MOV R3, 0x2000 ;  /* 0x000020000003d802 */ /* 0x004fe20000000f00 */
[----:B--2---:R-:W-:Y:S10]  /*1ce0*/  @P0 BRA `(.L_x_28) ;  /* 0x00000000000c0947 */ /* 0x004ff40003800000 */
[----:B------:R-:W-:-:S04]  /*1cf0*/  SHF.L.U32 R5, R15, 0x1f, RZ ;  /* 0x0000001f0f057819 */ /* 0x000fc800000006ff */
[----:B------:R-:W2:Y:S02]  /*1d00*/  SYNCS.PHASECHK.TRANS64.TRYWAIT P0, [UR17+0xd8], R5 ;  /* 0x0000d805ff0075a7 */ /* 0x000ea40008001111 */
[----:B--2---:R-:W-:Y:S05]  /*1d10*/  @!P0 BRA `(.L_x_29) ;  /* 0x0000005000fc8947 */ /* 0x004fea0003800000 */
.L_x_28:
[----:B------:R2:W-:Y:S01]  /*1d20*/  @!P5 SYNCS.ARRIVE.TRANS64 RZ, [UR17], R3 ;  /* 0x00000003ffffd9a7 */ /* 0x0005e20008000011 */
[----:B------:R-:W-:Y:S04]  /*1d30*/  BSSY.RECONVERGENT B0, `(.L_x_30) ;  /* 0x0000003000007945 */ /* 0x000fe80003800200 */
[----:B------:R-:W-:Y:S05]  /*1d40*/  @P4 BRA `(.L_x_31) ;  /* 0x0000000000044947 */ /* 0x000fea0003800000 */
[----:B------:R-:W-:Y:S05]  /*1d50*/  BPT.TRAP 0x1 ;  /* 0x000000040000795c */ /* 0x000fea0000300000 */
.L_x_31:
[----:B------:R-:W-:Y:S05]  /*1d60*/  BSYNC.RECONVERGENT B0 ;  /* 0x0000000000007941 */ /* 0x000fea0003800200 */
.L_x_30:
        /* <DEDUP_REMOVED lines=20> */
[----:B------:R-:W-:Y:S01]  /*1eb0*/  UIADD3 UR8, UPT, UPT, UR8, 0x1d600, URZ ;  /* 0x0001d60008087890 */ /* 0x000fe2000fffe0ff */
[----:B------:R-:W-:Y:S01]  /*1ec0*/  UMOV UR9, UR17 ;  /* 0x0000001100097c82 */ /* 0x000fe20008000000 */
[----:B------:R-:W-:Y:S01]  /*1ed0*/  UMOV UR11, UR19 ;  /* 0x00000013000b7c82 */ /* 0x000fe20008000000 */
[----:B------:R-:W-:Y:S01]  /*1ee0*/  UIADD3 UR24, UPT, UPT, UR24, 0x1, URZ ;  /* 0x0000000118187890 */ /* 0x000fe2000fffe0ff */
[----:B------:R-:W-:-:S03]  /*1ef0*/  UMOV UR25, UR6 ;  /* 0x0000000600197c82 */ /* 0x000fc60008000000 */
[----:B------:R1:W-:Y:S01]  /*1f00*/  UTMALDG.3D [UR16], [UR30], desc[UR26] ;  /* 0x00001a101e0075b4 */ /* 0x0003e20008011000 */
[----:B------:R-:W-:Y:S01]  /*1f10*/  UISETP.NE.AND UP0, UPT, UR24, UR21, UPT ;  /* 0x000000151800728c */ /* 0x000fe2000bf05270 */
[----:B------:R1:W-:Y:S08]  /*1f20*/  UTMALDG.3D [UR8], [UR28], desc[UR26] ;  /* 0x00001a081c0075b4 */ /* 0x0003f00008011000 */
[----:B------:R-:W-:Y:S05]  /*1f30*/  BRA.U UP0, `(.L_x_32) ;  /* 0xfffffffd00607547 */ /* 0x000fea000b83ffff */
.L_x_27:
[C---:B-1----:R-:W-:Y:S01]  /*1f40*/  LEA R2, R14.reuse, UR4, 0x3 ;  /* 0x000000040e027c11 */ /* 0x042fe2000f8e18ff */
[----:B------:R-:W-:Y:S01]  /*1f50*/  NOP ;  /* 0x0000000000007918 */ /* 0x000fe20000000000 */
[----:B--2---:R-:W-:Y:S02]  /*1f60*/  SHF.L.U32 R3, R13, 0x1f, RZ ;  /* 0x0000001f0d037819 */ /* 0x004fe400000006ff */
[----:B------:R-:W-:Y:S02]  /*1f70*/  LEA R4, R14, UR4, 0x4 ;  /* 0x000000040e047c11 */ /* 0x000fe4000f8e20ff */
[----:B------:R-:W1:Y:S02]  /*1f80*/  SYNCS.PHASECHK.TRANS64.TRYWAIT P0, [R2+URZ+0x1d0], R3 ;  /* 0x0001d003020075a7 */ /* 0x000e6400080011ff */
[----:B-1----:R-:W-:Y:S05]  /*1f90*/  @!P0 BRA `(.L_x_33) ;  /* 0x0000005000748947 */ /* 0x002fea0003800000 */
.L_x_122:
[----:B------:R-:W2:Y:S01]  /*1fa0*/  LDS.128 R4, [R4+0x260] ;  /* 0x0002600004047984 */ /* 0x000ea20000000c00 */
[----:B---3--:R-:W-:Y:S01]  /*1fb0*/  ISETP.GE.AND P0, PT, R40, 0x1, PT ;  /* 0x000000012800780c */ /* 0x008fe20003f06270 */
[----:B-1----:R-:W-:Y:S01]  /*1fc0*/  VIADD R2, R2, 0x1e0 ;  /* 0x000001e002027836 */ /* 0x002fe20000000000 */
[----:B------:R-:W-:Y:S01]  /*1fd0*/  @!PT LDS RZ, [RZ] ;  /* 0x00000000fffff984 */ /* 0x000fe20000000800 */
[----:B------:R-:W-:Y:S01]  /*1fe0*/  @!PT LDS RZ, [RZ] ;  /* 0x00000000fffff984 */ /* 0x000fe20000000800 */
[----:B------:R-:W-:Y:S01]  /*1ff0*/  @!PT LDS RZ, [RZ] ;  /* 0x00000000fffff984 */ /* 0x000fe20000000800 */
[----:B------:R-:W-:Y:S01]  /*2000*/  @!PT LDS RZ, [RZ] ;  /* 0x00000000fffff984 */ /* 0x000fe20000000800 */
[----:B------:R1:W-:Y:S06]  /*2010*/  MEMBAR.ALL.CTA ;  /* 0x0000000000007992 */ /* 0x0003ec0000008000 */
[----:B-1----:R-:W1:Y:S01]  /*2020*/  FENCE.VIEW.ASYNC.S ;  /* 0x00000000000073c6 */ /* 0x002e620000000000 */
[----:B------:R-:W-:-:S04]  /*2030*/  PRMT R2, RZ, 0x654, R2 ;  /* 0x00000654ff027816 */ /* 0x000fc80000000002 */
[----:B-1----:R1:W-:Y:S01]  /*2040*/  SYNCS.ARRIVE.TRANS64.RED.A1T0 RZ, [R2+URZ], RZ ;  /* 0x000000ff02ff79a7 */ /* 0x0023e200081004ff */
[----:B--2---:R-:W-:-:S13]  /*2050*/  LOP3.LUT P2, RZ, R6, 0x1, RZ, 0xc0, !PT ;  /* 0x0000000106ff7812 */ /* 0x004fda000784c0ff */
[----:B------:R-:W-:Y:S01]  /*2060*/  @P2 SHF.R.U32.HI R3, RZ, 0x10, R5 ;  /* 0x00000010ff032819 */ /* 0x000fe20000011605 */
[----:B------:R-:W-:Y:S01]  /*2070*/  VOTEU.ANY UP0, P2 ;  /* 0x0000000000ff7886 */ /* 0x000fe20001000100 */
[----:B------:R-:W-:Y:S02]  /*2080*/  @P2 MOV R11, R4 ;  /* 0x00000004000b2202 */ /* 0x000fe40000000f00 */
[----:B------:R-:W-:Y:S02]  /*2090*/  @P2 R2UR.BROADCAST UR8, R3 ;  /* 0x00000000030822ca */ /* 0x000fe400008e0000 */
[----:B------:R-:W-:-:S11]  /*20a0*/  @P2 LOP3.LUT R8, R5, 0xffff, RZ, 0xc0, !PT ;  /* 0x0000ffff05082812 */ /* 0x000fd600078ec0ff */
[----:B------:R-:W-:Y:S01]  /*20b0*/  @UP0 UMOV UR36, UR8 ;  /* 0x0000000800240c82 */ /* 0x000fe20008000000 */
[----:B-1----:R-:W-:Y:S05]  /*20c0*/  @!P0 BRA `(.L_x_34) ;  /* 0x0000000000b88947 */ /* 0x002fea0003800000 */
[----:B------:R-:W4:Y:S01]  /*20d0*/  LDC.64 R4, c[0x0][0xb18] ;  /* 0x0002c600ff047b82 */ /* 0x000f220000000a00 */
[----:B------:R-:W-:-:S07]  /*20e0*/  ISETP.NE.AND P3, PT, R40, 0x1, PT ;  /* 0x000000012800780c */ /* 0x000fce0003f65270 */
[----:B------:R-:W1:Y:S08]  /*20f0*/  LDC.64 R6, c[0x0][0xb10] ;  /* 0x0002c400ff067b82 */ /* 0x000e700000000a00 */
[----:B------:R-:W2:Y:S08]  /*2100*/  LDC R16, c[0x0][0xb20] ;  /* 0x0002c800ff107b82 */ /* 0x000eb00000000800 */
[----:B------:R-:W3:Y:S01]  /*2110*/  LDC R18, c[0x0][0xb0c] ;  /* 0x0002c300ff127b82 */ /* 0x000ee20000000800 */
[----:B----4-:R-:W-:Y:S01]  /*2120*/  IMAD.HI.U32 R17, R0, R5, RZ ;  /* 0x0000000500117227 */ /* 0x010fe200078e00ff */
[----:B------:R-:W-:-:S03]  /*2130*/  ISETP.NE.AND P0, PT, R4, 0x1, PT ;  /* 0x000000010400780c */ /* 0x000fc60003f05270 */
[----:B------:R-:W-:-:S03]  /*2140*/  IMAD.HI.U32 R5, R8, R5, RZ ;  /* 0x0000000508057227 */ /* 0x000fc600078e00ff */
[----:B------:R-:W4:Y:S01]  /*2150*/  LDC.64 R2, c[0x0][0xb28] ;  /* 0x0002ca00ff027b82 */ /* 0x000f220000000a00 */
[----:B-1----:R-:W-:-:S04]  /*2160*/  IMAD.HI.U32 R20, R9, R6, RZ ;  /* 0x0000000609147227 */ /* 0x002fc800078e00ff */
[----:B------:R-:W-:Y:S01]  /*2170*/  IMAD.HI.U32 R22, R11, R6, RZ ;  /* 0x000000060b167227 */ /* 0x000fe200078e00ff */
[----:B------:R-:W-:Y:S02]  /*2180*/  SHF.R.U32.HI R20, RZ, R7, R20 ;  /* 0x00000007ff147219 */ /* 0x000fe40000011614 */
[-C--:B--2---:R-:W-:Y:S02]  /*2190*/  SHF.R.U32.HI R17, RZ, R16.reuse, R17 ;  /* 0x00000010ff117219 */ /* 0x084fe40000011611 */
[----:B------:R-:W-:Y:S02]  /*21a0*/  SHF.R.U32.HI R5, RZ, R16, R5 ;  /* 0x00000010ff057219 */ /* 0x000fe40000011605 */
[----:B------:R-:W-:Y:S02]  /*21b0*/  SEL R17, R0, R17, !P0 ;  /* 0x0000001100117207 */ /* 0x000fe40004000000 */
[----:B------:R-:W-:Y:S02]  /*21c0*/  SHF.R.U32.HI R22, RZ, R7, R22 ;  /* 0x00000007ff167219 */ /* 0x000fe40000011616 */
[----:B---3--:R-:W-:-:S02]  /*21d0*/  ISETP.NE.AND P1, PT, R18, 0x1, PT ;  /* 0x000000011200780c */ /* 0x008fc40003f25270 */
[----:B------:R-:W-:Y:S02]  /*21e0*/  SEL R5, R8, R5, !P0 ;  /* 0x0000000508057207 */ /* 0x000fe40004000000 */
[----:B------:R-:W-:Y:S02]  /*21f0*/  SEL R19, R9, R20, !P1 ;  /* 0x0000001409137207 */ /* 0x000fe40004800000 */
[----:B------:R-:W-:Y:S01]  /*2200*/  SEL R7, R11, R22, !P1 ;  /* 0x000000160b077207 */ /* 0x000fe20004800000 */
[----:B----4-:R-:W-:-:S04]  /*2210*/  IMAD.HI.U32 R20, R17, R2, RZ ;  /* 0x0000000211147227 */ /* 0x010fc800078e00ff */
[----:B------:R-:W-:Y:S01]  /*2220*/  IMAD.HI.U32 R6, R19, R2, RZ ;  /* 0x0000000213067227 */ /* 0x000fe200078e00ff */
[----:B------:R-:W-:-:S04]  /*2230*/  @P3 SHF.R.U32.HI R17, RZ, R3, R20 ;  /* 0x00000003ff113219 */ /* 0x000fc80000011614 */
[----:B------:R-:W-:Y:S01]  /*2240*/  @P3 SHF.R.U32.HI R19, RZ, R3, R6 ;  /* 0x00000003ff133219 */ /* 0x000fe20000011606 */
[----:B------:R-:W-:-:S04]  /*2250*/  IMAD R17, R40, R17, RZ ;  /* 0x0000001128117224 */ /* 0x000fc800078e02ff */
[----:B------:R-:W-:Y:S01]  /*2260*/  IMAD R6, R40, R19, RZ ;  /* 0x0000001328067224 */ /* 0x000fe200078e02ff */
[C---:B------:R-:W-:Y:S02]  /*2270*/  ISETP.GE.AND P0, PT, R5.reuse, R17, PT ;  /* 0x000000110500720c */ /* 0x040fe40003f06270 */
[----:B------:R-:W-:Y:S02]  /*2280*/  IADD3 R17, PT, PT, -R5, RZ, RZ ;  /* 0x000000ff05117210 */ /* 0x000fe40007ffe1ff */
[----:B------:R-:W-:Y:S01]  /*2290*/  ISETP.GE.OR P0, PT, R7, R6, P0 ;  /* 0x000000060700720c */ /* 0x000fe20000706670 */
[----:B------:R-:W-:-:S04]  /*22a0*/  IMAD.HI.U32 R6, R5, R2, RZ ;  /* 0x0000000205067227 */ /* 0x000fc800078e00ff */
[----:B------:R-:W-:Y:S01]  /*22b0*/  IMAD R8, R4, R17, R8 ;  /* 0x0000001104087224 */ /* 0x000fe200078e0208 */
[----:B------:R-:W-:-:S04]  /*22c0*/  SHF.R.U32.HI R6, RZ, R3, R6 ;  /* 0x00000003ff067219 */ /* 0x000fc80000011606 */
[----:B------:R-:W-:-:S03]  /*22d0*/  SEL R6, R5, R6, !P3 ;  /* 0x0000000605067207 */ /* 0x000fc60005800000 */
[----:B------:R-:W-:-:S04]  /*22e0*/  @!P0 IMAD.HI.U32 R16, R7, R2, RZ ;  /* 0x0000000207108227 */ /* 0x000fc800078e00ff */
[----:B------:R-:W-:Y:S01]  /*22f0*/  IMAD.MOV R2, RZ, RZ, -R6 ;  /* 0x000000ffff027224 */ /* 0x000fe200078e0a06 */
[----:B------:R-:W-:-:S03]  /*2300*/  @!P0 SHF.R.U32.HI R16, RZ, R3, R16 ;  /* 0x00000003ff108219 */ /* 0x000fc60000011610 */
[----:B------:R-:W-:Y:S01]  /*2310*/  IMAD R2, R40, R2, R5 ;  /* 0x0000000228027224 */ /* 0x000fe200078e0205 */
[----:B------:R-:W-:-:S05]  /*2320*/  @!P0 SEL R3, R7, R16, !P3 ;  /* 0x0000001007038207 */ /* 0x000fca0005800000 */
[--C-:B------:R-:W-:Y:S02]  /*2330*/  @!P0 IMAD.IADD R6, R6, 0x1, -R3.reuse ;  /* 0x0000000106068824 */ /* 0x100fe400078e0a03 */
[----:B------:R-:W-:Y:S01]  /*2340*/  @!P0 IMAD R3, R2, R19, R3 ;  /* 0x0000001302038224 */ /* 0x000fe200078e0203 */
[----:B------:R-:W-:Y:S01]  /*2350*/  IADD3 R2, PT, PT, -R7, RZ, RZ ;  /* 0x000000ff07027210 */ /* 0x000fe20007ffe1ff */
[----:B------:R-:W-:Y:S02]  /*2360*/  @!P0 IMAD R5, R40, R6, R7 ;  /* 0x0000000628058224 */ /* 0x000fe400078e0207 */
[----:B------:R-:W-:Y:S02]  /*2370*/  @!P0 IMAD.MOV.U32 R7, RZ, RZ, R3 ;  /* 0x000000ffff078224 */ /* 0x000fe400078e0003 */
[----:B------:R-:W-:Y:S02]  /*2380*/  IMAD R2, R18, R2, R11 ;  /* 0x0000000212027224 */ /* 0x000fe400078e020b */
[----:B------:R-:W-:-:S02]  /*2390*/  IMAD R8, R5, R4, R8 ;  /* 0x0000000405087224 */ /* 0x000fc400078e0208 */
[----:B------:R-:W-:Y:S02]  /*23a0*/  IMAD R11, R7, R18, R2 ;  /* 0x00000012070b7224 */ /* 0x000fe400078e0202 */
.L_x_34:
[----:B------:R-:W1:Y:S02]  /*23b0*/  LDCU UR8, c[0x0][0xb30] ;  /* 0x00016600ff0877ac */ /* 0x000e640008000800 */
[----:B-1----:R-:W-:-:S09]  /*23c0*/  UISETP.NE.AND UP0, UPT, UR8, 0x1, UPT ;  /* 0x000000010800788c */ /* 0x002fd2000bf05270 */
[----:B------:R-:W-:Y:S05]  /*23d0*/  BRA.U UP0, `(.L_x_35) ;  /* 0x0000000100407547 */ /* 0x000fea000b800000 */
[----:B------:R-:W1:Y:S08]  /*23e0*/  LDC.64 R4, c[0x0][0xb10] ;  /* 0x0002c400ff047b82 */ /* 0x000e700000000a00 */
[----:B------:R-:W2:Y:S08]  /*23f0*/  LDC.64 R2, c[0x0][0xb18] ;  /* 0x0002c600ff027b82 */ /* 0x000eb00000000a00 */
[----:B------:R-:W3:Y:S08]  /*2400*/  LDC R6, c[0x0][0xb20] ;  /* 0x0002c800ff067b82 */ /* 0x000ef00000000800 */
[----:B------:R-:W4:Y:S01]  /*2410*/  LDC R16, c[0x0][0xb0c] ;  /* 0x0002c300ff107b82 */ /* 0x000f220000000800 */
[----:B-1----:R-:W-:-:S05]  /*2420*/  IMAD.HI.U32 R4, R11, R4, RZ ;  /* 0x000000040b047227 */ /* 0x002fca00078e00ff */
[----:B------:R-:W-:Y:S01]  /*2430*/  SHF.R.U32.HI R4, RZ, R5, R4 ;  /* 0x00000005ff047219 */ /* 0x000fe20000011604 */
[----:B--2---:R-:W-:Y:S01]  /*2440*/  IMAD.HI.U32 R3, R8, R3, RZ ;  /* 0x0000000308037227 */ /* 0x004fe200078e00ff */
[----:B------:R-:W-:-:S04]  /*2450*/  ISETP.NE.AND P0, PT, R2, 0x1, PT ;  /* 0x000000010200780c */ /* 0x000fc80003f05270 */
[----:B---3--:R-:W-:-:S04]  /*2460*/  SHF.R.U32.HI R3, RZ, R6, R3 ;  /* 0x00000006ff037219 */ /* 0x008fc80000011603 */
[----:B------:R-:W-:Y:S02]  /*2470*/  SEL R3, R8, R3, !P0 ;  /* 0x0000000308037207 */ /* 0x000fe40004000000 */
[----:B----4-:R-:W-:-:S04]  /*2480*/  ISETP.NE.AND P1, PT, R16, 0x1, PT ;  /* 0x000000011000780c */ /* 0x010fc80003f25270 */
[----:B------:R-:W-:-:S05]  /*2490*/  SEL R4, R11, R4, !P1 ;  /* 0x000000040b047207 */ /* 0x000fca0004800000 */
[----:B------:R-:W-:Y:S02]  /*24a0*/  IMAD.IADD R5, R3, 0x1, -R4 ;  /* 0x0000000103057824 */ /* 0x000fe400078e0a04 */
[----:B------:R-:W-:Y:S02]  /*24b0*/  IMAD.IADD R3, R4, 0x1, -R3 ;  /* 0x0000000104037824 */ /* 0x000fe400078e0a03 */
[----:B------:R-:W-:Y:S02]  /*24c0*/  IMAD R11, R5, R16, R11 ;  /* 0x00000010050b7224 */ /* 0x000fe400078e020b */
[----:B------:R-:W-:-:S07]  /*24d0*/  IMAD R8, R3, R2, R8 ;  /* 0x0000000203087224 */ /* 0x000fce00078e0208 */
.L_x_35:
[----:B------:R-:W-:Y:S01]  /*24e0*/  VIADD R14, R14, 0x1 ;  /* 0x000000010e0e7836 */ /* 0x000fe20000000000 */
[----:B------:R-:W-:Y:S01]  /*24f0*/  PLOP3.LUT P1, PT, PT, PT, PT, 0x80, 0x8 ;  /* 0x000000000008781c */ /* 0x000fe20003f2f070 */
[----:B------:R-:W-:Y:S02]  /*2500*/  IMAD.IADD R97, R11, 0x1, R90 ;  /* 0x000000010b617824 */ /* 0x000fe400078e025a */
[----:B------:R-:W-:Y:S01]  /*2510*/  IMAD.IADD R91, R8, 0x1, R79 ;  /* 0x00000001085b7824 */ /* 0x000fe200078e024f */
[----:B------:R-:W-:-:S04]  /*2520*/  ISETP.NE.AND P0, PT, R14, 0x2, PT ;  /* 0x000000020e00780c */ /* 0x000fc80003f05270 */
[----:B------:R-:W-:Y:S02]  /*2530*/  SEL R2, RZ, 0x1, P0 ;  /* 0x00000001ff027807 */ /* 0x000fe40000000000 */
[----:B------:R-:W-:Y:S02]  /*2540*/  SEL R14, R14, RZ, P0 ;  /* 0x000000ff0e0e7207 */ /* 0x000fe40000000000 */
[----:B------:R-:W-:Y:S01]  /*2550*/  LOP3.LUT R13, R13, R2, RZ, 0x3c, !PT ;  /* 0x000000020d0d7212 */ /* 0x000fe200078e3cff */
[----:B------:R-:W-:Y:S06]  /*2560*/  @P2 BRA `(.L_x_36) ;  /* 0xfffffff000a02947 */ /* 0x000fec000383ffff */
[----:B------:R-:W-:Y:S01]  /*2570*/  UIADD3 UR4, UPT, UPT, UR4, 0xd8, URZ ;  /* 0x000000d804047890 */ /* 0x000fe2000fffe0ff */
[----:B------:R-:W-:-:S03]  /*2580*/  SHF.L.U32 R3, R15, 0x1f, RZ ;  /* 0x0000001f0f037819 */ /* 0x000fc600000006ff */
[----:B------:R-:W-:-:S09]  /*2590*/  ULEA UR5, UR6, UR4, 0x3 ;  /* 0x0000000406057291 */ /* 0x000fd2000f8e18ff */
[----:B------:R-:W1:Y:S02]  /*25a0*/  SYNCS.PHASECHK.TRANS64.TRYWAIT P0, [UR5], R3 ;  /* 0x00000003ff0075a7 */ /* 0x000e640008001105 */
[----:B-1----:R-:W-:Y:S05]  /*25b0*/  @!P0 BRA `(.L_x_37) ;  /* 0x0000004c00008947 */ /* 0x002fea0003800000 */
.L_x_124:
[----:B------:R-:W-:-:S04]  /*25c0*/  UIADD3 UR6, UPT, UPT, UR6, 0x1, URZ ;  /* 0x0000000106067890 */ /* 0x000fc8000fffe0ff */
[----:B------:R-:W-:-:S04]  /*25d0*/  UISETP.NE.AND UP0, UPT, UR6, 0x1b, UPT ;  /* 0x0000001b0600788c */ /* 0x000fc8000bf05270 */
[----:B------:R-:W-:Y:S02]  /*25e0*/  USEL UR7, URZ, 0x1, UP0 ;  /* 0x00000001ff077887 */ /* 0x000fe40008000000 */
[----:B------:R-:W-:-:S04]  /*25f0*/  USEL UR6, UR6, URZ, UP0 ;  /* 0x000000ff06067287 */ /* 0x000fc80008000000 */
[----:B------:R-:W-:Y:S01]  /*2600*/  ULEA UR5, UR6, UR4, 0x3 ;  /* 0x0000000406057291 */ /* 0x000fe2000f8e18ff */
[----:B------:R-:W-:-:S04]  /*2610*/  LOP3.LUT R2, R15, UR7, RZ, 0x3c, !PT ;  /* 0x000000070f027c12 */ /* 0x000fc8000f8e3cff */
[----:B-1----:R-:W-:-:S04]  /*2620*/  SHF.L.U32 R3, R2, 0x1f, RZ ;  /* 0x0000001f02037819 */ /* 0x002fc800000006ff */
[----:B------:R-:W1:Y:S02]  /*2630*/  SYNCS.PHASECHK.TRANS64.TRYWAIT P0, [UR5], R3 ;  /* 0x00000003ff0075a7 */ /* 0x000e640008001105 */
[----:B-1----:R-:W-:Y:S05]  /*2640*/  @!P0 BRA `(.L_x_38) ;  /* 0x0000004800f48947 */ /* 0x002fea0003800000 */
.L_x_126:
        /* <DEDUP_REMOVED lines=9> */
.L_x_128:
        /* <DEDUP_REMOVED lines=9> */
.L_x_130:
        /* <DEDUP_REMOVED lines=9> */
.L_x_132:
        /* <DEDUP_REMOVED lines=9> */
.L_x_134:
        /* <DEDUP_REMOVED lines=9> */
.L_x_136:
        /* <DEDUP_REMOVED lines=9> */
.L_x_138:
        /* <DEDUP_REMOVED lines=9> */
.L_x_140:
        /* <DEDUP_REMOVED lines=9> */
.L_x_142:
        /* <DEDUP_REMOVED lines=9> */
.L_x_144:
        /* <DEDUP_REMOVED lines=9> */
.L_x_146:
        /* <DEDUP_REMOVED lines=9> */
.L_x_148:
        /* <DEDUP_REMOVED lines=9> */
.L_x_150:
        /* <DEDUP_REMOVED lines=9> */
.L_x_152:
        /* <DEDUP_REMOVED lines=9> */
.L_x_154:
        /* <DEDUP_REMOVED lines=9> */
.L_x_156:
        /* <DEDUP_REMOVED lines=9> */
.L_x_158:
        /* <DEDUP_REMOVED lines=9> */
.L_x_160:
        /* <DEDUP_REMOVED lines=9> */
.L_x_162:
        /* <DEDUP_REMOVED lines=9> */
.L_x_164:
        /* <DEDUP_REMOVED lines=9> */
.L_x_166:
        /* <DEDUP_REMOVED lines=9> */
.L_x_168:
        /* <DEDUP_REMOVED lines=9> */
.L_x_170:
        /* <DEDUP_REMOVED lines=9> */
.L_x_172:
        /* <DEDUP_REMOVED lines=9> */
.L_x_174:
[----:B------:R-:W-:-:S04]  /*33d0*/  UIADD3 UR6, UPT, UPT, UR6, 0x1, URZ ;  /* 0x0000000106067890 */ /* 0x000fc8000fffe0ff */
[----:B------:R-:W-:-:S04]  /*33e0*/  UISETP.NE.AND UP0, UPT, UR6, 0x1b, UPT ;  /* 0x0000001b0600788c */ /* 0x000fc8000bf05270 */
[----:B------:R-:W-:Y:S02]  /*33f0*/  USEL UR5, URZ, 0x1, UP0 ;  /* 0x00000001ff057887 */ /* 0x000fe40008000000 */
[----:B------:R-:W-:-:S04]  /*3400*/  USEL UR6, UR6, URZ, UP0 ;  /* 0x000000ff06067287 */ /* 0x000fc80008000000 */
[----:B------:R-:W-:Y:S01]  /*3410*/  ULEA UR6, UR6, UR4, 0x3 ;  /* 0x0000000406067291 */ /* 0x000fe2000f8e18ff */
[----:B-1----:R-:W-:-:S04]  /*3420*/  LOP3.LUT R3, R2, UR5, RZ, 0x3c, !PT ;  /* 0x0000000502037c12 */ /* 0x002fc8000f8e3cff */
[----:B------:R-:W-:Y:S01]  /*3430*/  SHF.L.U32 R3, R3, 0x1f, RZ ;  /* 0x0000001f03037819 */ /* 0x000fe200000006ff */
[----:B----4-:R-:W-:-:S07]  /*3440*/  IMAD.U32 R0, RZ, RZ, UR6 ;  /* 0x00000006ff007e24 */ /* 0x010fce000f8e00ff */
.L_x_63:
[----:B-1----:R1:W2:Y:S02]  /*3450*/  SYNCS.PHASECHK.TRANS64.TRYWAIT P0, [R0+URZ], R3 ;  /* 0x00000003000075a7 */ /* 0x0022a400080011ff */
[----:B--2---:R-:W-:Y:S05]  /*3460*/  @!P0 NANOSLEEP.SYNCS 0x989680 ;  /* 0x009896800000895d */ /* 0x004fea0003900000 */
[----:B------:R-:W2:Y:S02]  /*3470*/  @!P0 SYNCS.PHASECHK.TRANS64 P0, [R0+URZ], R3 ;  /* 0x00000003000085a7 */ /* 0x000ea400080010ff */
[----:B--2---:R-:W-:Y:S05]  /*3480*/  @P0 EXIT ;  /* 0x000000000000094d */ /* 0x004fea0003800000 */
[----:B------:R-:W-:Y:S05]  /*3490*/  BRA `(.L_x_63) ;  /* 0xfffffffc00ec7947 */ /* 0x000fea000383ffff */
.L_x_18:
[----:B------:R-:W-:-:S04]  /*34a0*/  UISETP.NE.AND UP1, UPT, UR37, URZ, UPT ;  /* 0x000000ff2500728c */ /* 0x000fc8000bf25270 */
[----:B------:R-:W-:-:S09]  /*34b0*/  UISETP.NE.OR UP1, UPT, UR8, 0x1, UP1 ;  /* 0x000000010800788c */ /* 0x000fd20008f25670 */
[----:B------:R-:W-:Y:S05]  /*34c0*/  BRA.U UP1, `(.L_x_64) ;  /* 0x0000000501487547 */ /* 0x000fea000b800000 */
[----:B------:R-:W-:Y:S01]  /*34d0*/  ISETP.NE.AND P2, PT, R2, RZ, PT ;  /* 0x000000ff0200720c */ /* 0x000fe20003f45270 */
[----:B------:R-:W-:Y:S01]  /*34e0*/  IMAD.MOV.U32 R12, RZ, RZ, 0x1 ;  /* 0x00000001ff0c7424 */ /* 0x000fe200078e00ff */
[----:B------:R-:W-:Y:S02]  /*34f0*/  CS2R R10, SRZ ;  /* 0x00000000000a7805 */ /* 0x000fe4000001ff00 */
[----:B------:R-:W-:Y:S01]  /*3500*/  CS2R R8, SRZ ;  /* 0x0000000000087805 */ /* 0x000fe2000001ff00 */
[----:B------:R-:W-:Y:S01]  /*3510*/  UMOV UR4, 0x400 ;  /* 0x0000040000047882 */ /* 0x000fe20000000000 */
[----:B------:R-:W-:Y:S01]  /*3520*/  UMOV UR6, URZ ;  /* 0x000000ff00067c82 */ /* 0x000fe20008000000 */
[----:B------:R-:W-:-:S12]  /*3530*/  ULEA UR37, UR37, UR4, 0x18 ;  /* 0x0000000425257291 */ /* 0x000fd8000f8ec0ff */
.L_x_68:
[----:B------:R-:W-:Y:S02]  /*3540*/  LEA R0, R8, UR37, 0x3 ;  /* 0x0000002508007c11 */ /* 0x000fe4000f8e18ff */
[----:B------:R-:W-:-:S03]  /*3550*/  SHF.L.U32 R5, R9, 0x1f, RZ ;  /* 0x0000001f09057819 */ /* 0x000fc600000006ff */
[----:B------:R-:W-:Y:S01]  /*3560*/  VIADD R4, R0, 0x240 ;  /* 0x0000024000047836 */ /* 0x000fe20000000000 */
[----:B------:R-:W1:Y:S02]  /*3570*/  SYNCS.PHASECHK.TRANS64.TRYWAIT P0, [R0+URZ+0x230], R5 ;  /* 0x00023005000075a7 */ /* 0x000e6400080011ff */
[----:B-1----:R-:W-:Y:S05]  /*3580*/  @!P0 BRA `(.L_x_65) ;  /* 0x00000044007c8947 */ /* 0x002fea0003800000 */
.L_x_175:
[----:B------:R-:W-:Y:S01]  /*3590*/  ULEA UR5, UR6, UR37, 0x3 ;  /* 0x0000002506057291 */ /* 0x000fe2000f8e18ff */
[----:B------:R-:W-:Y:S02]  /*35a0*/  PRMT R4, RZ, 0x654, R4 ;  /* 0x00000654ff047816 */ /* 0x000fe40000000004 */
[----:B-1----:R-:W-:Y:S01]  /*35b0*/  SHF.L.U32 R5, R12, 0x1f, RZ ;  /* 0x0000001f0c057819 */ /* 0x002fe200000006ff */
[----:B------:R-:W-:Y:S01]  /*35c0*/  UIADD3 UR4, UPT, UPT, UR5, 0x1d0, URZ ;  /* 0x000001d005047890 */ /* 0x000fe2000fffe0ff */
[----:B------:R1:W-:Y:S05]  /*35d0*/  SYNCS.ARRIVE.TRANS64.RED.A1T0 RZ, [R4+URZ], RZ ;  /* 0x000000ff04ff79a7 */ /* 0x0003ea00081004ff */
[----:B------:R-:W-:Y:S01]  /*35e0*/  IMAD.U32 R7, RZ, RZ, UR4 ;  /* 0x00000004ff077e24 */ /* 0x000fe2000f8e00ff */
[----:B------:R-:W2:Y:S04]  /*35f0*/  SYNCS.PHASECHK.TRANS64.TRYWAIT P0, [UR5+0x1e0], R5 ;  /* 0x0001e005ff0075a7 */ /* 0x000ea80008001105 */
[----:B------:R-:W-:Y:S01]  /*3600*/  PRMT R6, R2, 0x654, R7 ;  /* 0x0000065402067816 */ /* 0x000fe20000000007 */
[----:B-1----:R-:W-:Y:S01]  /*3610*/  @!P2 IMAD.MOV.U32 R4, RZ, RZ, 0x10 ;  /* 0x00000010ff04a424 */ /* 0x002fe200078e00ff */
[----:B--2---:R-:W-:Y:S06]  /*3620*/  @!P0 BRA `(.L_x_66) ;  /* 0x0000004400688947 */ /* 0x004fec0003800000 */
.L_x_177:
[----:B------:R-:W-:Y:S01]  /*3630*/  ULEA UR4, UR6, UR37, 0x4 ;  /* 0x0000002506047291 */ /* 0x000fe2000f8e20ff */
[----:B------:R-:W-:Y:S01]  /*3640*/  SEL R3, R6, R3, !P2 ;  /* 0x0000000306037207 */ /* 0x000fe20005000000 */
[----:B------:R-:W-:Y:S01]  /*3650*/  UIADD3 UR5, UPT, UPT, UR5, 0x1d0, URZ ;  /* 0x000001d005057890 */ /* 0x000fe2000fffe0ff */
[----:B-1----:R-:W-:Y:S01]  /*3660*/  LEA R0, R11, UR37, 0x3 ;  /* 0x000000250b007c11 */ /* 0x002fe2000f8e18ff */
[----:B------:R-:W-:Y:S01]  /*3670*/  UIADD3 UR4, UPT, UPT, UR4, 0x260, URZ ;  /* 0x0000026004047890 */ /* 0x000fe2000fffe0ff */
[----:B------:R-:W-:Y:S01]  /*3680*/  SHF.L.U32 R5, R10, 0x1f, RZ ;  /* 0x0000001f0a057819 */ /* 0x000fe200000006ff */
[----:B------:R1:W-:Y:S01]  /*3690*/  @!P2 SYNCS.ARRIVE.TRANS64.RED RZ, [R3+URZ], R4 ;  /* 0x0000000403ffa9a7 */ /* 0x0003e200080004ff */
[----:B------:R-:W-:Y:S01]  /*36a0*/  UIADD3 UR6, UPT, UPT, UR6, 0x1, URZ ;  /* 0x0000000106067890 */ /* 0x000fe2000fffe0ff */
[----:B------:R-:W-:-:S03]  /*36b0*/  VIADD R8, R8, 0x1 ;  /* 0x0000000108087836 */ /* 0x000fc60000000000 */
[----:B------:R-:W-:Y:S02]  /*36c0*/  UISETP.NE.AND UP0, UPT, UR6, 0x2, UPT ;  /* 0x000000020600788c */ /* 0x000fe4000bf05270 */
[----:B------:R-:W-:Y:S06]  /*36d0*/  UGETNEXTWORKID.BROADCAST [UR4], [UR5] ;  /* 0x00000000040073ca */ /* 0x000fec0008000100 */
[----:B------:R-:W-:Y:S01]  /*36e0*/  USEL UR4, URZ, 0x1, UP0 ;  /* 0x00000001ff047887 */ /* 0x000fe20008000000 */
[----:B------:R-:W-:Y:S01]  /*36f0*/  ISETP.NE.AND P0, PT, R8, 0x2, PT ;  /* 0x000000020800780c */ /* 0x000fe20003f05270 */
[----:B------:R-:W-:Y:S01]  /*3700*/  USEL UR6, UR6, URZ, UP0 ;  /* 0x000000ff06067287 */ /* 0x000fe20008000000 */
[----:B------:R-:W2:Y:S03]  /*3710*/  SYNCS.PHASECHK.TRANS64.TRYWAIT P1, [R0+URZ+0x1d0], R5 ;  /* 0x0001d005000075a7 */ /* 0x000ea600080211ff */
[----:B------:R-:W-:Y:S01]  /*3720*/  LOP3.LUT R12, R12, UR4, RZ, 0x3c, !PT ;  /* 0x000000040c0c7c12 */ /* 0x000fe2000f8e3cff */
[----:B-12---:R-:W-:Y:S07]  /*3730*/  @!P1 BRA `(.L_x_67) ;  /* 0x00000044003c9947 */ /* 0x006fee0003800000 */
.L_x_178:
[C---:B------:R-:W-:Y:S01]  /*3740*/  LEA R4, R11.reuse, UR37, 0x4 ;  /* 0x000000250b047c11 */ /* 0x040fe2000f8e20ff */
[----:B-1----:R-:W-:Y:S01]  /*3750*/  VIADD R0, R0, 0x1e0 ;  /* 0x000001e000007836 */ /* 0x002fe20000000000 */
[----:B------:R-:W-:Y:S01]  /*3760*/  SEL R8, R8, RZ, P0 ;  /* 0x000000ff08087207 */ /* 0x000fe20000000000 */
[----:B------:R-:W-:-:S03]  /*3770*/  VIADD R11, R11, 0x1 ;  /* 0x000000010b0b7836 */ /* 0x000fc60000000000 */
[----:B------:R-:W1:Y:S01]  /*3780*/  LDS.128 R4, [R4+0x260] ;  /* 0x0002600004047984 */ /* 0x000e620000000c00 */
[----:B------:R-:W-:Y:S02]  /*3790*/  PRMT R0, RZ, 0x654, R0 ;  /* 0x00000654ff007816 */ /* 0x000fe40000000000 */
[C---:B------:R-:W-:Y:S01]  /*37a0*/  ISETP.NE.AND P1, PT, R11.reuse, 0x2, PT ;  /* 0x000000020b00780c */ /* 0x040fe20003f25270 */
[----:B------:R-:W-:Y:S01]  /*37b0*/  @!PT LDS RZ, [RZ] ;  /* 0x00000000fffff984 */ /* 0x000fe20000000800 */
[----:B------:R-:W-:Y:S01]  /*37c0*/  @!PT LDS RZ, [RZ] ;  /* 0x00000000fffff984 */ /* 0x000fe20000000800 */
[----:B------:R-:W-:Y:S01]  /*37d0*/  @!PT LDS RZ, [RZ] ;  /* 0x00000000fffff984 */ /* 0x000fe20000000800 */
[----:B------:R-:W-:Y:S01]  /*37e0*/  @!PT LDS RZ, [RZ] ;  /* 0x00000000fffff984 */ /* 0x000fe20000000800 */
[----:B------:R2:W-:Y:S06]  /*37f0*/  MEMBAR.ALL.CTA ;  /* 0x0000000000007992 */ /* 0x0005ec0000008000 */
[----:B--2---:R-:W2:Y:S01]  /*3800*/  FENCE.VIEW.ASYNC.S ;  /* 0x00000000000073c6 */ /* 0x004ea20000000000 */
[----:B------:R-:W-:Y:S01]  /*3810*/  SEL R11, R11, RZ, P1 ;  /* 0x000000ff0b0b7207 */ /* 0x000fe20000800000 */
[----:B--2---:R2:W-:Y:S01]  /*3820*/  SYNCS.ARRIVE.TRANS64.RED.A1T0 RZ, [R0+URZ], RZ ;  /* 0x000000ff00ff79a7 */ /* 0x0045e200081004ff */
[----:B-1----:R-:W-:-:S02]  /*3830*/  LOP3.LUT P3, RZ, R6, 0x1, RZ, 0xc0, !PT ;  /* 0x0000000106ff7812 */ /* 0x002fc4000786c0ff */
[----:B------:R-:W-:-:S04]  /*3840*/  SEL R5, RZ, 0x1, P1 ;  /* 0x00000001ff057807 */ /* 0x000fc80000800000 */
[----:B------:R-:W-:Y:S02]  /*3850*/  LOP3.LUT R10, R10, R5, RZ, 0x3c, !PT ;  /* 0x000000050a0a7212 */ /* 0x000fe400078e3cff */
[----:B--2---:R-:W-:-:S04]  /*3860*/  SEL R0, RZ, 0x1, P0 ;  /* 0x00000001ff007807 */ /* 0x004fc80000000000 */
[----:B------:R-:W-:Y:S01]  /*3870*/  LOP3.LUT R9, R9, R0, RZ, 0x3c, !PT ;  /* 0x0000000009097212 */ /* 0x000fe200078e3cff */
[----:B------:R-:W-:Y:S06]  /*3880*/  @P3 BRA `(.L_x_68) ;  /* 0xfffffffc002c3947 */ /* 0x000fec000383ffff */
[----:B------:R-:W-:Y:S01]  /*3890*/  ULEA UR5, UR6, UR37, 0x3 ;  /* 0x0000002506057291 */ /* 0x000fe2000f8e18ff */
[----:B------:R-:W-:-:S08]  /*38a0*/  SHF.L.U32 R3, R12, 0x1f, RZ ;  /* 0x0000001f0c037819 */ /* 0x000fd000000006ff */
[----:B------:R-:W1:Y:S02]  /*38b0*/  SYNCS.PHASECHK.TRANS64 P0, [UR5+0x1e0], R3 ;  /* 0x0001e003ff0075a7 */ /* 0x000e640008001005 */
[----:B-1----:R-:W-:Y:S05]  /*38c0*/  @P0 BRA `(.L_x_69) ;  /* 0x0000000000080947 */ /* 0x002fea0003800000 */
[----:B------:R-:W1:Y:S02]  /*38d0*/  SYNCS.PHASECHK.TRANS64.TRYWAIT P0, [UR5+0x1e0], R3 ;  /* 0x0001e003ff0075a7 */ /* 0x000e640008001105 */
[----:B-1----:R-:W-:Y:S05]  /*38e0*/  @!P0 BRA `(.L_x_70) ;  /* 0x0000004000e48947 */ /* 0x002fea0003800000 */
.L_x_69:
[----:B------:R-:W-:-:S04]  /*38f0*/  UIADD3 UR4, UPT, UPT, UR6, 0x1, URZ ;  /* 0x0000000106047890 */ /* 0x000fc8000fffe0ff */
[----:B------:R-:W-:-:S04]  /*3900*/  UISETP.NE.AND UP0, UPT, UR4, 0x2, UPT ;  /* 0x000000020400788c */ /* 0x000fc8000bf05270 */
[----:B------:R-:W-:Y:S02]  /*3910*/  USEL UR7, URZ, 0x1, UP0 ;  /* 0x00000001ff077887 */ /* 0x000fe40008000000 */
[----:B------:R-:W-:-:S04]  /*3920*/  USEL UR4, UR4, URZ, UP0 ;  /* 0x000000ff04047287 */ /* 0x000fc80008000000 */
[----:B------:R-:W-:Y:S01]  /*3930*/  ULEA UR4, UR4, UR37, 0x3 ;  /* 0x0000002504047291 */ /* 0x000fe2000f8e18ff */
[----:B-1----:R-:W-:-:S04]  /*3940*/  LOP3.LUT R3, R12, UR7, RZ, 0x3c, !PT ;  /* 0x000000070c037c12 */ /* 0x002fc8000f8e3cff */
[----:B------:R-:W-:-:S04]  /*3950*/  SHF.L.U32 R0, R3, 0x1f, RZ ;  /* 0x0000001f03007819 */ /* 0x000fc800000006ff */
[----:B------:R-:W1:Y:S02]  /*3960*/  SYNCS.PHASECHK.TRANS64 P0, [UR4+0x1e0], R0 ;  /* 0x0001e000ff0075a7 */ /* 0x000e640008001004 */
[----:B-1----:R-:W-:Y:S05]  /*3970*/  @P0 EXIT ;  /* 0x000000000000094d */ /* 0x002fea0003800000 */
[----:B------:R-:W-:Y:S02]  /*3980*/  SHF.L.U32 R3, R3, 0x1f, RZ ;  /* 0x0000001f03037819 */ /* 0x000fe400000006ff */
[----:B------:R-:W-:-:S07]  /*3990*/  MOV R0, UR4 ;  /* 0x0000000400007c02 */ /* 0x000fce0008000f00 */
.L_x_71:
[----:B-1----:R1:W2:Y:S02]  /*39a0*/  SYNCS.PHASECHK.TRANS64.TRYWAIT P0, [R0+URZ+0x1e0], R3 ;  /* 0x0001e003000075a7 */ /* 0x0022a400080011ff */
[----:B--2---:R-:W-:Y:S05]  /*39b0*/  @!P0 NANOSLEEP.SYNCS 0x989680 ;  /* 0x009896800000895d */ /* 0x004fea0003900000 */
[----:B------:R-:W2:Y:S02]  /*39c0*/  @!P0 SYNCS.PHASECHK.TRANS64 P0, [R0+URZ+0x1e0], R3 ;  /* 0x0001e003000085a7 */ /* 0x000ea400080010ff */
[----:B--2---:R-:W-:Y:S05]  /*39d0*/  @P0 EXIT ;  /* 0x000000000000094d */ /* 0x004fea0003800000 */
[----:B------:R-:W-:Y:S05]  /*39e0*/  BRA `(.L_x_71) ;  /* 0xfffffffc00ec7947 */ /* 0x000fea000383ffff */
.L_x_64:
[----:B------:R-:W-:-:S09]  /*39f0*/  UISETP.NE.AND UP1, UPT, UR8, URZ, UPT ;  /* 0x000000ff0800728c */ /* 0x000fd2000bf25270 */
[----:B------:R-:W-:Y:S05]  /*3a00*/  BRA.U UP1, `(.L_x_72) ;  /* 0x0000000d018c7547 */ /* 0x000fea000b800000 */
[----:B------:R-:W-:Y:S01]  /*3a10*/  UMOV UR4, 0x40 ;  /* 0x0000004000047882 */ /* 0x000fe20000000000 */
[----:B------:R-:W-:Y:S01]  /*3a20*/  NOP ;  /* 0x0000000000007918 */ /* 0x000fe20000000000 */
[----:B------:R-:W-:Y:S01]  /*3a30*/  ULEA UR4, UR37, UR4, 0x18 ;  /* 0x0000000425047291 */ /* 0x000fe2000f8ec0ff */
[----:B------:R-:W-:Y:S02]  /*3a40*/  UMOV UR5, 0x400 ;  /* 0x0000040000057882 */ /* 0x000fe40000000000 */
[----:B------:R-:W-:-:S06]  /*3a50*/  ULEA UR37, UR37, UR5, 0x18 ;  /* 0x0000000525257291 */ /* 0x000fcc000f8ec0ff */
[----:B------:R-:W1:Y:S02]  /*3a60*/  LDS.U8 R0, [UR4+0x1c] ;  /* 0x00001c04ff007984 */ /* 0x000e640008000000 */
[----:B-1----:R-:W-:-:S13]  /*3a70*/  ISETP.NE.AND P0, PT, R0, RZ, PT ;  /* 0x000000ff0000720c */ /* 0x002fda0003f05270 */
[----:B------:R-:W-:Y:S05]  /*3a80*/  @P0 BRA `(.L_x_73) ;  /* 0x0000000000580947 */ /* 0x000fea0003800000 */
[----:B------:R-:W-:-:S13]  /*3a90*/  ELECT P0, URZ, PT ;  /* 0x0000000000ff782f */ /* 0x000fda0003800000 */
[----:B------:R-:W-:Y:S05]  /*3aa0*/  @!P0 BRA `(.L_x_74) ;  /* 0x0000000000608947 */ /* 0x000fea0003800000 */
[----:B------:R-:W-:Y:S01]  /*3ab0*/  UMOV UR5, 0x10 ;  /* 0x0000001000057882 */ /* 0x000fe20000000000 */
[----:B------:R-:W-:Y:S01]  /*3ac0*/  HFMA2 R0, -RZ, RZ, 0, 5.9604644775390625e-08 ;  /* 0x00000001ff007431 */ /* 0x000fe200000001ff */
[----:B------:R-:W-:-:S03]  /*3ad0*/  MOV R2, 0xffff ;  /* 0x0000ffff00027802 */ /* 0x000fc60000000f00 */
[----:B------:R-:W-:Y:S04]  /*3ae0*/  DEPBAR.LE SB1, 0x36 ;  /* 0x00009d800000791a */ /* 0x000fe80000000000 */
[----:B------:R-:W1:Y:S02]  /*3af0*/  UTCATOMSWS.FIND_AND_SET.ALIGN UP0, UR5, UR5 ;  /* 0x00000005000575e3 */ /* 0x000e640008000800 */
[----:B-1----:R-:W-:Y:S01]  /*3b00*/  MOV R3, UR5 ;  /* 0x0000000500037c02 */ /* 0x002fe20008000f00 */
[----:B------:R-:W-:Y:S06]  /*3b10*/  BRA.U UP0, `(.L_x_75) ;  /* 0x0000000100187547 */ /* 0x000fec000b800000 */
.L_x_76:
[----:B------:R-:W-:Y:S05]  /*3b20*/  NANOSLEEP 0x64 ;  /* 0x000000640000795d */ /* 0x000fea0003800000 */
[----:B------:R-:W-:-:S05]  /*3b30*/  UMOV UR5, 0x10 ;  /* 0x0000001000057882 */ /* 0x000fca0000000000 */
[----:B------:R-:W-:Y:S04]  /*3b40*/  DEPBAR.LE SB1, 0x36 ;  /* 0x00009d800000791a */ /* 0x000fe80000000000 */
[----:B------:R-:W1:Y:S02]  /*3b50*/  UTCATOMSWS.FIND_AND_SET.ALIGN UP0, UR5, UR5 ;  /* 0x00000005000575e3 */ /* 0x000e640008000800 */
[----:B-1----:R-:W-:Y:S01]  /*3b60*/  MOV R3, UR5 ;  /* 0x0000000500037c02 */ /* 0x002fe20008000f00 */
[----:B------:R-:W-:Y:S05]  /*3b70*/  BRA.U !UP0, `(.L_x_76) ;  /* 0xfffffffd08e87547 */ /* 0x000fea000b83ffff */
.L_x_75:
[-C--:B------:R-:W-:Y:S02]  /*3b80*/  SHF.L.U32 R2, R2, R3.reuse, RZ ;  /* 0x0000000302027219 */ /* 0x080fe400000006ff */
[----:B------:R-:W-:Y:S01]  /*3b90*/  SHF.L.U32 R0, R0, R3, RZ ;  /* 0x0000000300007219 */ /* 0x000fe200000006ff */
[----:B------:R-:W-:Y:S02]  /*3ba0*/  IMAD.SHL.U32 R3, R3, 0x20, RZ ;  /* 0x0000002003037824 */ /* 0x000fe400078e00ff */
[----:B------:R1:W-:Y:S04]  /*3bb0*/  ATOMS.OR RZ, [UR4+0x14], R2 ;  /* 0x00001402ffff798c */ /* 0x0003e8000b000004 */
[----:B------:R1:W-:Y:S04]  /*3bc0*/  ATOMS.OR RZ, [UR4+0x18], R0 ;  /* 0x00001800ffff798c */ /* 0x0003e8000b000004 */
[----:B------:R1:W-:Y:S01]  /*3bd0*/  STS [UR37+0x280], R3 ;  /* 0x00028003ff007988 */ /* 0x0003e20008000825 */
[----:B------:R-:W-:Y:S05]  /*3be0*/  BRA `(.L_x_74) ;  /* 0x0000000000107947 */ /* 0x000fea0003800000 */
.L_x_73:
[----:B------:R-:W-:Y:S02]  /*3bf0*/  MOV R0, 0xffffffff ;  /* 0xffffffff00007802 */ /* 0x000fe40000000f00 */
[----:B------:R-:W-:-:S03]  /*3c00*/  MOV R2, 0x3c30 ;  /* 0x00003c3000027802 */ /* 0x000fc60000000f00 */
[----:B------:R1:W-:Y:S04]  /*3c10*/  STS [UR37+0x280], R0 ;  /* 0x00028000ff007988 */ /* 0x0003e80008000825 */
[----:B-1-3-5:R-:W-:Y:S05]  /*3c20*/  CALL.REL.NOINC `($__internal_1_$__cuda_sm10x_tcgen05_guardrail_trap_phase_invalid_during_alloc) ;  /* 0x0000004400607944 */ /* 0x02afea0003c00000 */
.L_x_74:
[----:B------:R-:W-:Y:S05]  /*3c30*/  WARPSYNC.ALL ;  /* 0x0000000000007948 */ /* 0x000fea0003800000 */
[----:B------:R-:W2:Y:S01]  /*3c40*/  S2UR UR6, SR_CgaCtaId ;  /* 0x00000000000679c3 */ /* 0x000ea20000008800 */
[----:B------:R-:W-:Y:S01]  /*3c50*/  UMOV UR4, 0x400 ;  /* 0x0000040000047882 */ /* 0x000fe20000000000 */
[----:B------:R-:W-:-:S06]  /*3c60*/  NOP ;  /* 0x0000000000007918 */ /* 0x000fcc0000000000 */
[----:B------:R-:W-:Y:S06]  /*3c70*/  BAR.ARV 0x6, 0xa0 ;  /* 0x0182800000007b1d */ /* 0x000fec0000002000 */
[----:B------:R-:W4:Y:S01]  /*3c80*/  LDCU UR7, c[0x0][0x38c] ;  /* 0x00007180ff0777ac */ /* 0x000f220008000800 */
[----:B------:R-:W-:Y:S01]  /*3c90*/  IMAD.MOV.U32 R11, RZ, RZ, 0x1 ;  /* 0x00000001ff0b7424 */ /* 0x000fe200078e00ff */
[----:B------:R-:W-:Y:S01]  /*3ca0*/  CS2R R8, SRZ ;  /* 0x0000000000087805 */ /* 0x000fe2000001ff00 */
[----:B------:R-:W-:Y:S01]  /*3cb0*/  IMAD.MOV.U32 R10, RZ, RZ, RZ ;  /* 0x000000ffff0a7224 */ /* 0x000fe200078e00ff */
[----:B------:R-:W-:Y:S01]  /*3cc0*/  UMOV UR16, URZ ;  /* 0x000000ff00107c82 */ /* 0x000fe20008000000 */
[----:B------:R-:W-:Y:S01]  /*3cd0*/  UMOV UR15, URZ ;  /* 0x000000ff000f7c82 */ /* 0x000fe20008000000 */
[----:B------:R-:W-:Y:S01]  /*3ce0*/  UMOV UR22, 0x0 ;  /* 0x0000000000167882 */ /* 0x000fe20000000000 */
[----:B------:R-:W-:Y:S01]  /*3cf0*/  UMOV UR23, 0x4118410 ;  /* 0x0411841000177882 */ /* 0x000fe20000000000 */
[----:B------:R-:W-:Y:S01]  /*3d00*/  UMOV UR20, 0x0 ;  /* 0x0000000000147882 */ /* 0x000fe20000000000 */
[----:B------:R-:W-:Y:S01]  /*3d10*/  UMOV UR21, 0x4118410 ;  /* 0x0411841000157882 */ /* 0x000fe20000000000 */
[----:B--2---:R-:W-:Y:S01]  /*3d20*/  ULEA UR6, UR6, UR4, 0x18 ;  /* 0x0000000406067291 */ /* 0x004fe2000f8ec0ff */
[----:B------:R-:W2:Y:S03]  /*3d30*/  LDCU UR4, c[0x0][0x38c] ;  /* 0x00007180ff0477ac */ /* 0x000ea60008000800 */
[----:B------:R-:W-:-:S02]  /*3d40*/  UIADD3 UR18, UPT, UPT, UR6, 0x2600, URZ ;  /* 0x0000260006127890 */ /* 0x000fc4000fffe0ff */
[----:B----4-:R-:W-:-:S03]  /*3d50*/  UIADD3 UR7, UPT, UPT, UR7, 0x3f, URZ ;  /* 0x0000003f07077890 */ /* 0x010fc6000fffe0ff */
[----:B-1----:R-:W1:Y:S01]  /*3d60*/  LDS R0, [UR6+0x280] ;  /* 0x00028006ff007984 */ /* 0x002e620008000800 */
[----:B------:R-:W-:Y:S02]  /*3d70*/  UIADD3 UR17, UPT, UPT, UR6, 0x1d600, URZ ;  /* 0x0001d60006117890 */ /* 0x000fe4000fffe0ff */
[----:B------:R-:W-:Y:S02]  /*3d80*/  USHF.R.S32.HI UR5, URZ, 0x1f, UR7 ;  /* 0x0000001fff057899 */ /* 0x000fe40008011407 */
[----:B------:R-:W-:Y:S02]  /*3d90*/  USHF.R.U32.HI UR18, URZ, 0x4, UR18 ;  /* 0x00000004ff127899 */ /* 0x000fe40008011612 */
[----:B------:R-:W-:Y:S02]  /*3da0*/  ULEA.HI UR5, UR5, UR7, URZ, 0x6 ;  /* 0x0000000705057291 */ /* 0x000fe4000f8f30ff */
[----:B------:R-:W-:Y:S02]  /*3db0*/  USHF.R.U32.HI UR17, URZ, 0x4, UR17 ;  /* 0x00000004ff117899 */ /* 0x000fe40008011611 */
[----:B------:R-:W-:-:S02]  /*3dc0*/  USHF.R.S32.HI UR5, URZ, 0x6, UR5 ;  /* 0x00000006ff057899 */ /* 0x000fc40008011405 */
[----:B------:R-:W-:Y:S02]  /*3dd0*/  ULOP3.LUT UR18, UR18, 0x3fff, URZ, 0xc0, !UPT ;  /* 0x00003fff12127892 */ /* 0x000fe4000f8ec0ff */
[----:B------:R-:W-:Y:S02]  /*3de0*/  UISETP.LT.AND UP0, UPT, UR5, 0x1, UPT ;  /* 0x000000010500788c */ /* 0x000fe4000bf01270 */
[----:B------:R-:W-:Y:S02]  /*3df0*/  ULOP3.LUT UR17, UR17, 0x3fff, URZ, 0xc0, !UPT ;  /* 0x00003fff11117892 */ /* 0x000fe4000f8ec0ff */
[----:B------:R-:W-:Y:S02]  /*3e00*/  USEL UR10, UR5, 0x1, !UP0 ;  /* 0x00000001050a7887 */ /* 0x000fe4000c000000 */
[----:B--2---:R-:W-:Y:S02]  /*3e10*/  UISETP.GE.AND UP3, UPT, UR4, 0x1, UPT ;  /* 0x000000010400788c */ /* 0x004fe4000bf66270 */
[----:B------:R-:W-:Y:S01]  /*3e20*/  UIADD3 UR10, UPT, UPT, -UR10, URZ, URZ ;  /* 0x000000ff0a0a7290 */ /* 0x000fe2000fffe1ff */
[----:B-1----:R-:W-:-:S15]  /*3e30*/  R2UR UR19, R0 ;  /* 0x00000000001372ca */ /* 0x002fde00000e0000 */
.L_x_83:
[----:B------:R-:W-:Y:S02]  /*3e40*/  LEA R0, R10, UR6, 0x3 ;  /* 0x000000060a007c11 */ /* 0x000fe4000f8e18ff */
[----:B------:R-:W-:Y:S02]  /*3e50*/  SHF.L.U32 R5, R9, 0x1f, RZ ;  /* 0x0000001f09057819 */ /* 0x000fe400000006ff */
[----:B------:R-:W-:Y:S01]  /*3e60*/  PLOP3.LUT P0, PT, PT, PT, UP3, 0x80, 0x8 ;  /* 0x000000000008781c */ /* 0x000fe20003f0f038 */
[----:B------:R-:W-:Y:S01]  /*3e70*/  VIADD R3, R0, 0x1e0 ;  /* 0x000001e000037836 */ /* 0x000fe20000000000 */
[----:B-1----:R-:W1:Y:S02]  /*3e80*/  SYNCS.PHASECHK.TRANS64.TRYWAIT P1, [R0+URZ+0x1d0], R5 ;  /* 0x0001d005000075a7 */ /* 0x002e6400080211ff */
[----:B-1--4-:R-:W-:Y:S09]  /*3e90*/  @!P1 BRA `(.L_x_77) ;  /* 0x0000003c00909947 */ /* 0x012ff20003800000 */
.L_x_180:
[----:B------:R-:W-:Y:S01]  /*3ea0*/  LEA R4, R10, UR6, 0x4 ;  /* 0x000000060a047c11 */ /* 0x000fe2000f8e20ff */
[----:B------:R-:W-:Y:S01]  /*3eb0*/  @UP3 ULEA UR4, UR15, UR6, 0x3 ;  /* 0x000000060f043291 */ /* 0x000fe2000f8e18ff */
[----:B------:R-:W-:Y:S01]  /*3ec0*/  PLOP3.LUT P2, PT, PT, PT, PT, 0x80, 0x8 ;  /* 0x000000000008781c */ /* 0x000fe20003f4f070 */
[----:B------:R-:W-:Y:S01]  /*3ed0*/  ULEA UR8, UR16, UR6, 0x3 ;  /* 0x0000000610087291 */ /* 0x000fe2000f8e18ff */
[----:B------:R-:W-:Y:S02]  /*3ee0*/  PRMT R3, RZ, 0x654, R3 ;  /* 0x00000654ff037816 */ /* 0x000fe40000000003 */
[----:B-1----:R-:W1:Y:S01]  /*3ef0*/  LDS.128 R4, [R4+0x260] ;  /* 0x0002600004047984 */ /* 0x002e620000000c00 */
[----:B------:R-:W-:Y:S02]  /*3f00*/  @P0 SHF.L.U32 R2, R8, 0x1f, RZ ;  /* 0x0000001f08020819 */ /* 0x000fe400000006ff */
[----:B------:R-:W-:Y:S01]  /*3f10*/  SHF.L.U32 R0, R11, 0x1f, RZ ;  /* 0x0000001f0b007819 */ /* 0x000fe200000006ff */
[----:B------:R-:W-:Y:S01]  /*3f20*/  @!PT LDS RZ, [RZ] ;  /* 0x00000000fffff984 */ /* 0x000fe20000000800 */
[----:B------:R-:W-:Y:S01]  /*3f30*/  @!PT LDS RZ, [RZ] ;  /* 0x00000000fffff984 */ /* 0x000fe20000000800 */
[----:B------:R-:W-:Y:S01]  /*3f40*/  @!PT LDS RZ, [RZ] ;  /* 0x00000000fffff984 */ /* 0x000fe20000000800 */
[----:B------:R-:W-:Y:S01]  /*3f50*/  @!PT LDS RZ, [RZ] ;  /* 0x00000000fffff984 */ /* 0x000fe20000000800 */
[----:B------:R2:W-:Y:S06]  /*3f60*/  MEMBAR.ALL.CTA ;  /* 0x0000000000007992 */ /* 0x0005ec0000008000 */
[----:B--2---:R-:W2:Y:S02]  /*3f70*/  FENCE.VIEW.ASYNC.S ;  /* 0x00000000000073c6 */ /* 0x004ea40000000000 */
[----:B--2---:R2:W-:Y:S01]  /*3f80*/  SYNCS.ARRIVE.TRANS64.RED.A1T0 RZ, [R3+URZ], RZ ;  /* 0x000000ff03ff79a7 */ /* 0x0045e200081004ff */
[----:B------:R2:W4:Y:S01]  /*3f90*/  @P0 SYNCS.PHASECHK.TRANS64.TRYWAIT P2, [UR4], R2 ;  /* 0x00000002ff0005a7 */ /* 0x0005220008041104 */
[----:B------:R-:W-:Y:S01]  /*3fa0*/  ULEA.HI UR4, UR16, UR16, URZ, 0x1 ;  /* 0x0000001010047291 */ /* 0x000fe2000f8f08ff */
[----:B-1----:R-:W-:-:S03]  /*3fb0*/  LOP3.LUT P1, RZ, R6, 0x1, RZ, 0xc0, !PT ;  /* 0x0000000106ff7812 */ /* 0x002fc6000782c0ff */
[----:B------:R-:W-:Y:S02]  /*3fc0*/  USHF.L.U32 UR9, UR4, 0x5, URZ ;  /* 0x0000000504097899 */ /* 0x000fe400080006ff */
[----:B------:R-:W-:Y:S02]  /*3fd0*/  ULOP3.LUT UR4, UR4, 0xffe, URZ, 0xc0, !UPT ;  /* 0x00000ffe04047892 */ /* 0x000fe4000f8ec0ff */
[----:B------:R-:W-:Y:S02]  /*3fe0*/  ULOP3.LUT UR9, UR9, 0xffffffc0, URZ, 0xc0, !UPT ;  /* 0xffffffc009097892 */ /* 0x000fe4000f8ec0ff */
[----:B------:R-:W-:Y:S02]  /*3ff0*/  UIADD3 UR4, UPT, UPT, -UR4, UR16, URZ ;  /* 0x0000001004047290 */ /* 0x000fe4000fffe1ff */
[----:B------:R-:W-:Y:S01]  /*4000*/  UIADD3 UR9, UPT, UPT, UR19, UR9, URZ ;  /* 0x0000000913097290 */ /* 0x000fe2000fffe0ff */
[----:B------:R-:W1:Y:S03]  /*4010*/  SYNCS.PHASECHK.TRANS64.TRYWAIT P0, [UR8+0x210], R0 ;  /* 0x00021000ff0075a7 */ /* 0x000e660008001108 */
[----:B------:R-:W-:Y:S01]  /*4020*/  ULEA UR9, UR4, UR9, 0x14 ;  /* 0x0000000904097291 */ /* 0x000fe2000f8ea0ff */
[----:B-12-4-:R-:W-:Y:S11]  /*4030*/  @!P0 BRA `(.L_x_78) ;  /* 0x0000003c003c8947 */ /* 0x016ff60003800000 */
.L_x_182:
[----:B------:R-:W-:Y:S01]  /*4040*/  IADD3 R10, PT, PT, R10, 0x1, RZ ;  /* 0x000000010a0a7810 */ /* 0x000fe20007ffe0ff */
[----:B------:R-:W-:Y:S06]  /*4050*/  BRA.U !UP3, `(.L_x_79) ;  /* 0x000000010b987547 */ /* 0x000fec000b800000 */
[----:B------:R-:W-:Y:S01]  /*4060*/  UPLOP3.LUT UP4, UPT, UPT, UPT, UPT, 0x40, 0x4 ;  /* 0x000000000004789c */ /* 0x000fe20003f8e870 */
[----:B------:R-:W-:Y:S01]  /*4070*/  UMOV UR14, UR10 ;  /* 0x0000000a000e7c82 */ /* 0x000fe20008000000 */
[----:B------:R-:W-:Y:S01]  /*4080*/  UMOV UR13, UR5 ;  /* 0x00000005000d7c82 */ /* 0x000fe20008000000 */
[----:B------:R-:W-:-:S08]  /*4090*/  UMOV UR12, UR15 ;  /* 0x0000000f000c7c82 */ /* 0x000fd00008000000 */
.L_x_82:
[----:B------:R-:W-:Y:S02]  /*40a0*/  UIADD3 UR14, UPT, UPT, UR14, 0x1, URZ ;  /* 0x000000010e0e7890 */ /* 0x000fe4000fffe0ff */
[----:B--2---:R-:W-:Y:S02]  /*40b0*/  ULEA UR7, UR12, UR6, 0x3 ;  /* 0x000000060c077291 */ /* 0x004fe4000f8e18ff */
[----:B------:R-:W-:Y:S01]  /*40c0*/  UISETP.NE.AND UP0, UPT, UR14, URZ, UPT ;  /* 0x000000ff0e00728c */ /* 0x000fe2000bf05270 */
[----:B----4-:R-:W-:Y:S10]  /*40d0*/  @P2 BRA `(.L_x_80) ;  /* 0x00000000000c2947 */ /* 0x010ff40003800000 */
[----:B-1----:R-:W-:Y:S04]  /*40e0*/  SHF.L.U32 R3, R8, 0x1f, RZ ;  /* 0x0000001f08037819 */ /* 0x002fe800000006ff */
[----:B------:R-:W1:Y:S02]  /*40f0*/  SYNCS.PHASECHK.TRANS64.TRYWAIT P0, [UR7], R3 ;  /* 0x00000003ff0075a7 */ /* 0x000e640008001107 */
[----:B-1----:R-:W-:Y:S05]  /*4100*/  @!P0 BRA `(.L_x_81) ;  /* 0x0000003c00208947 */ /* 0x002fea0003800000 */
.L_x_80:
[----:B------:R-:W-:Y:S01]  /*4110*/  UISETP.NE.AND UP1, UPT, UR13, 0x1, UPT ;  /* 0x000000010d00788c */ /* 0x000fe2000bf25270 */
[----:B------:R-:W-:Y:S01]  /*4120*/  PLOP3.LUT P2, PT, PT, PT, PT, 0x80, 0x8 ;  /* 0x000000000008781c */ /* 0x000fe20003f4f070 */
[----:B------:R-:W-:Y:S02]  /*4130*/  UIADD3 UR15, UPT, UPT, UR12, 0x1, URZ ;  /* 0x000000010c0f7890 */ /* 0x000fe4000fffe0ff */
[----:B------:R-:W-:Y:S02]  /*4140*/  ULEA UR24, UR12, UR18, 0x8 ;  /* 0x000000120c187291 */ /* 0x000fe4000f8e40ff */
[----:B------:R-:W-:Y:S01]  /*4150*/  UISETP.NE.AND UP2, UPT, UR15, 0x1b, UPT ;  /* 0x0000001b0f00788c */ /* 0x000fe2000bf45270 */
[----:B------:R-:W-:Y:S01]  /*4160*/  PLOP3.LUT P0, PT, PT, PT, UP1, 0x80, 0x8 ;  /* 0x000000000008781c */ /* 0x000fe20003f0f018 */
[----:B------:R-:W-:Y:S02]  /*4170*/  ULEA UR26, UR12, UR17, 0x8 ;  /* 0x000000110c1a7291 */ /* 0x000fe4000f8e40ff */
[----:B------:R-:W-:Y:S02]  /*4180*/  USEL UR11, URZ, 0x1, UP2 ;  /* 0x00000001ff0b7887 */ /* 0x000fe40009000000 */
[----:B------:R-:W-:Y:S02]  /*4190*/  USEL UR15, UR15, URZ, UP2 ;  /* 0x000000ff0f0f7287 */ /* 0x000fe40009000000 */
[----:B------:R-:W-:Y:S02]  /*41a0*/  UIADD3 UR30, UPT, UPT, UR24, 0x80, URZ ;  /* 0x00000080181e7890 */ /* 0x000fe4000fffe0ff */
[----:B------:R-:W-:Y:S01]  /*41b0*/  @UP1 ULEA UR4, UR15, UR6, 0x3 ;  /* 0x000000060f041291 */ /* 0x000fe2000f8e18ff */
[----:B------:R-:W-:Y:S01]  /*41c0*/  LOP3.LUT R8, R8, UR11, RZ, 0x3c, !PT ;  /* 0x0000000b08087c12 */ /* 0x000fe2000f8e3cff */
[----:B------:R-:W-:Y:S02]  /*41d0*/  UIADD3 UR28, UPT, UPT, UR26, 0x80, URZ ;  /* 0x000000801a1c7890 */ /* 0x000fe4000fffe0ff */
[----:B------:R-:W-:Y:S01]  /*41e0*/  UIADD3 UR7, UPT, UPT, UR7, 0xd8, URZ ;  /* 0x000000d807077890 */ /* 0x000fe2000fffe0ff */
[----:B-1----:R-:W-:Y:S01]  /*41f0*/  @P0 SHF.L.U32 R0, R8, 0x1f, RZ ;  /* 0x0000001f08000819 */ /* 0x002fe200000006ff */
[----:B------:R-:W-:Y:S01]  /*4200*/  UMOV UR25, 0x80004020 ;  /* 0x8000402000197882 */ /* 0x000fe20000000000 */
[----:B------:R-:W-:Y:S01]  /*4210*/  UMOV UR27, 0x80004020 ;  /* 0x80004020001b7882 */ /* 0x000fe20000000000 */
[----:B------:R-:W-:Y:S01]  /*4220*/  UMOV UR31, 0x80004020 ;  /* 0x80004020001f7882 */ /* 0x000fe20000000000 */
[----:B------:R2:W4:Y:S01]  /*4230*/  @P0 SYNCS.PHASECHK.TRANS64.TRYWAIT P2, [UR4], R0 ;  /* 0x00000000ff0005a7 */ /* 0x0005220008041104 */
[----:B------:R-:W-:Y:S01]  /*4240*/  UIADD3 UR13, UPT, UPT, UR13, -0x1, URZ ;  /* 0xffffffff0d0d7890 */ /* 0x000fe2000fffe0ff */
[----:B------:R2:W-:Y:S01]  /*4250*/  UTCQMMA gdesc[UR24], gdesc[UR26], tmem[UR9], tmem[UR22], idesc[UR23], UP4 ;  /* 0x00ff161a180075ea */ /* 0x0005e2000a000309 */
[----:B------:R-:W-:Y:S01]  /*4260*/  UPLOP3.LUT UP4, UPT, UPT, UPT, UPT, 0x80, 0x8 ;  /* 0x000000000008789c */ /* 0x000fe20003f8f070 */
[----:B------:R-:W-:Y:S01]  /*4270*/  UMOV UR29, 0x80004020 ;  /* 0x80004020001d7882 */ /* 0x000fe20000000000 */
[----:B------:R-:W-:Y:S01]  /*4280*/  UMOV UR12, UR15 ;  /* 0x0000000f000c7c82 */ /* 0x000fe20008000000 */
[----:B------:R2:W-:Y:S01]  /*4290*/  UTCQMMA gdesc[UR30], gdesc[UR28], tmem[UR9], tmem[UR20], idesc[UR21], UPT ;  /* 0x00ff141c1e0075ea */ /* 0x0005e2000b800309 */
[----:B------:R2:W-:Y:S01]  /*42a0*/  UTCBAR [UR7], URZ ;  /* 0x000000ff070073e9 */ /* 0x0005e200080000ff */
[----:B------:R-:W-:Y:S06]  /*42b0*/  BRA.U UP0, `(.L_x_82) ;  /* 0xfffffffd00787547 */ /* 0x000fec000b83ffff */
.L_x_79:
[----:B------:R-:W-:Y:S01]  /*42c0*/  UIADD3 UR16, UPT, UPT, UR16, 0x1, URZ ;  /* 0x0000000110107890 */ /* 0x000fe2000fffe0ff */
[C---:B------:R-:W-:Y:S01]  /*42d0*/  ISETP.NE.AND P0, PT, R10.reuse, 0x2, PT ;  /* 0x000000020a00780c */ /* 0x040fe20003f05270 */
[----:B------:R-:W-:Y:S02]  /*42e0*/  UIADD3 UR8, UPT, UPT, UR8, 0x1f0, URZ ;  /* 0x000001f008087890 */ /* 0x000fe4000fffe0ff */
[----:B------:R-:W-:Y:S01]  /*42f0*/  UISETP.NE.AND UP0, UPT, UR16, 0x4, UPT ;  /* 0x000000041000788c */ /* 0x000fe2000bf05270 */
[----:B-12---:R-:W-:Y:S02]  /*4300*/  SEL R0, RZ, 0x1, P0 ;  /* 0x00000001ff007807 */ /* 0x006fe40000000000 */
[----:B------:R-:W-:Y:S01]  /*4310*/  SEL R10, R10, RZ, P0 ;  /* 0x000000ff0a0a7207 */ /* 0x000fe20000000000 */
[----:B------:R-:W-:Y:S01]  /*4320*/  USEL UR4, URZ, 0x1, UP0 ;  /* 0x00000001ff047887 */ /* 0x000fe20008000000 */
[----:B------:R-:W-:Y:S01]  /*4330*/  LOP3.LUT R9, R9, R0, RZ, 0x3c, !PT ;  /* 0x0000000009097212 */ /* 0x000fe200078e3cff */
[----:B------:R-:W-:Y:S01]  /*4340*/  USEL UR16, UR16, URZ, UP0 ;  /* 0x000000ff10107287 */ /* 0x000fe20008000000 */
[----:B------:R1:W-:Y:S03]  /*4350*/  UTCBAR [UR8], URZ ;  /* 0x000000ff080073e9 */ /* 0x0003e600080000ff */
[----:B------:R-:W-:Y:S01]  /*4360*/  LOP3.LUT R11, R11, UR4, RZ, 0x3c, !PT ;  /* 0x000000040b0b7c12 */ /* 0x000fe2000f8e3cff */
[----:B------:R-:W-:Y:S07]  /*4370*/  @P1 BRA `(.L_x_83) ;  /* 0xfffffff800b01947 */ /* 0x000fee000383ffff */
[----:B------:R-:W2:Y:S01]  /*4380*/  S2UR UR4, SR_CgaCtaId ;  /* 0x00000000000479c3 */ /* 0x000ea20000008800 */
[----:B------:R-:W-:Y:S01]  /*4390*/  ELECT P0, URZ, PT ;  /* 0x0000000000ff782f */ /* 0x000fe20003800000 */
[----:B------:R-:W-:Y:S01]  /*43a0*/  IMAD.MOV.U32 R0, RZ, RZ, 0x1 ;  /* 0x00000001ff007424 */ /* 0x000fe200078e00ff */
[----:B------:R-:W-:Y:S01]  /*43b0*/  UIADD3 UR6, UPT, UPT, UR6, 0x210, URZ ;  /* 0x0000021006067890 */ /* 0x000fe2000fffe0ff */
[----:B------:R-:W-:Y:S01]  /*43c0*/  SHF.L.U32 R3, R11, 0x1f, RZ ;  /* 0x0000001f0b037819 */ /* 0x000fe200000006ff */
[----:B------:R-:W-:-:S03]  /*43d0*/  UMOV UR5, 0x40 ;  /* 0x0000004000057882 */ /* 0x000fc60000000000 */
[----:B------:R-:W-:Y:S01]  /*43e0*/  UVIRTCOUNT.DEALLOC.SMPOOL 0x80 ;  /* 0x000000800000784c */ /* 0x000fe20000000000 */
[----:B--2---:R-:W-:Y:S02]  /*43f0*/  ULEA UR4, UR4, UR5, 0x18 ;  /* 0x0000000504047291 */ /* 0x004fe4000f8ec0ff */
[----:B------:R-:W-:-:S07]  /*4400*/  ULEA UR5, UR16, UR6, 0x3 ;  /* 0x0000000610057291 */ /* 0x000fce000f8e18ff */
[----:B------:R2:W-:Y:S02]  /*4410*/  @P0 STS.U8 [UR4+0x1c], R0 ;  /* 0x00001c00ff000988 */ /* 0x0005e40008000004 */
[----:B------:R-:W3:Y:S02]  /*4420*/  SYNCS.PHASECHK.TRANS64.TRYWAIT P0, [UR5], R3 ;  /* 0x00000003ff0075a7 */ /* 0x000ee40008001105 */
[----:B--23--:R-:W-:Y:S05]  /*4430*/  @!P0 BRA `(.L_x_84) ;  /* 0x00000038006c8947 */ /* 0x00cfea0003800000 */
.L_x_185:
[----:B------:R-:W-:-:S04]  /*4440*/  UIADD3 UR7, UPT, UPT, UR16, 0x1, URZ ;  /* 0x0000000110077890 */ /* 0x000fc8000fffe0ff */
[----:B------:R-:W-:-:S04]  /*4450*/  UISETP.NE.AND UP0, UPT, UR7, 0x4, UPT ;  /* 0x000000040700788c */ /* 0x000fc8000bf05270 */
[----:B-1----:R-:W-:Y:S02]  /*4460*/  USEL UR8, URZ, 0x1, UP0 ;  /* 0x00000001ff087887 */ /* 0x002fe40008000000 */
[----:B------:R-:W-:-:S04]  /*4470*/  USEL UR7, UR7, URZ, UP0 ;  /* 0x000000ff07077287 */ /* 0x000fc80008000000 */
[----:B------:R-:W-:Y:S01]  /*4480*/  ULEA UR5, UR7, UR6, 0x3 ;  /* 0x0000000607057291 */ /* 0x000fe2000f8e18ff */
[----:B------:R-:W-:-:S04]  /*4490*/  LOP3.LUT R2, R11, UR8, RZ, 0x3c, !PT ;  /* 0x000000080b027c12 */ /* 0x000fc8000f8e3cff */
[----:B--2---:R-:W-:-:S04]  /*44a0*/  SHF.L.U32 R3, R2, 0x1f, RZ ;  /* 0x0000001f02037819 */ /* 0x004fc800000006ff */
[----:B------:R-:W1:Y:S02]  /*44b0*/  SYNCS.PHASECHK.TRANS64.TRYWAIT P0, [UR5], R3 ;  /* 0x00000003ff0075a7 */ /* 0x000e640008001105 */
[----:B-1----:R-:W-:Y:S05]  /*44c0*/  @!P0 BRA `(.L_x_85) ;  /* 0x0000003800608947 */ /* 0x002fea0003800000 */
.L_x_187:
        /* <DEDUP_REMOVED lines=9> */
.L_x_189:
[----:B------:R-:W-:-:S04]  /*4560*/  UIADD3 UR7, UPT, UPT, UR7, 0x1, URZ ;  /* 0x0000000107077890 */ /* 0x000fc8000fffe0ff */
[----:B------:R-:W-:-:S04]  /*4570*/  UISETP.NE.AND UP0, UPT, UR7, 0x4, UPT ;  /* 0x000000040700788c */ /* 0x000fc8000bf05270 */
[----:B------:R-:W-:Y:S02]  /*4580*/  USEL UR5, URZ, 0x1, UP0 ;  /* 0x00000001ff057887 */ /* 0x000fe40008000000 */
[----:B------:R-:W-:-:S04]  /*4590*/  USEL UR7, UR7, URZ, UP0 ;  /* 0x000000ff07077287 */ /* 0x000fc80008000000 */
[----:B------:R-:W-:Y:S01]  /*45a0*/  ULEA UR7, UR7, UR6, 0x3 ;  /* 0x0000000607077291 */ /* 0x000fe2000f8e18ff */
[----:B-1----:R-:W-:-:S04]  /*45b0*/  LOP3.LUT R3, R2, UR5, RZ, 0x3c, !PT ;  /* 0x0000000502037c12 */ /* 0x002fc8000f8e3cff */
[----:B------:R-:W-:-:S04]  /*45c0*/  SHF.L.U32 R3, R3, 0x1f, RZ ;  /* 0x0000001f03037819 */ /* 0x000fc800000006ff */
[----:B------:R-:W1:Y:S02]  /*45d0*/  SYNCS.PHASECHK.TRANS64.TRYWAIT P0, [UR7], R3 ;  /* 0x00000003ff0075a7 */ /* 0x000e640008001107 */
[----:B-1----:R-:W-:Y:S05]  /*45e0*/  @!P0 BRA `(.L_x_87) ;  /* 0x0000003800488947 */ /* 0x002fea0003800000 */
.L_x_191:
[----:B------:R-:W-:Y:S01]  /*45f0*/  NOP ;  /* 0x0000000000007918 */ /* 0x000fe20000000000 */
[----:B-1----:R-:W1:Y:S01]  /*4600*/  LDS R0, [UR4+0x14] ;  /* 0x00001404ff007984 */ /* 0x002e620008000800 */
[----:B------:R-:W-:Y:S01]  /*4610*/  ULOP3.LUT UR6, UR19, 0xffff, URZ, 0xc0, !UPT ;  /* 0x0000ffff13067892 */ /* 0x000fe2000f8ec0ff */
[----:B------:R-:W-:Y:S01]  /*4620*/  UMOV UR8, 0xffff ;  /* 0x0000ffff00087882 */ /* 0x000fe20000000000 */
[----:B------:R-:W-:Y:S02]  /*4630*/  UMOV UR5, 0x1 ;  /* 0x0000000100057882 */ /* 0x000fe40000000000 */
[----:B------:R-:W-:-:S04]  /*4640*/  USHF.R.U32.HI UR6, URZ, 0x5, UR6 ;  /* 0x00000005ff067899 */ /* 0x000fc80008011606 */
[----:B------:R-:W-:Y:S02]  /*4650*/  USHF.L.U32 UR8, UR8, UR6, URZ ;  /* 0x0000000608087299 */ /* 0x000fe400080006ff */
[----:B------:R-:W-:-:S04]  /*4660*/  USHF.L.U32 UR5, UR5, UR6, URZ ;  /* 0x0000000605057299 */ /* 0x000fc800080006ff */
[----:B-1----:R-:W-:-:S04]  /*4670*/  LOP3.LUT R0, R0, UR8, RZ, 0xc0, !PT ;  /* 0x0000000800007c12 */ /* 0x002fc8000f8ec0ff */
[----:B------:R-:W-:-:S13]  /*4680*/  ISETP.NE.AND P0, PT, R0, UR8, PT ;  /* 0x0000000800007c0c */ /* 0x000fda000bf05270 */
[----:B------:R-:W-:Y:S05]  /*4690*/  @P0 BRA `(.L_x_88) ;  /* 0x0000000000580947 */ /* 0x000fea0003800000 */
[----:B------:R-:W1:Y:S02]  /*46a0*/  LDS R0, [UR4+0x18] ;  /* 0x00001804ff007984 */ /* 0x000e640008000800 */
[----:B-1----:R-:W-:-:S04]  /*46b0*/  LOP3.LUT R0, R0, UR5, RZ, 0xc0, !PT ;  /* 0x0000000500007c12 */ /* 0x002fc8000f8ec0ff */
[----:B------:R-:W-:-:S13]  /*46c0*/  ISETP.NE.AND P0, PT, R0, UR5, PT ;  /* 0x0000000500007c0c */ /* 0x000fda000bf05270 */
[----:B------:R-:W-:Y:S05]  /*46d0*/  @P0 BRA `(.L_x_89) ;  /* 0x00000000003c0947 */ /* 0x000fea0003800000 */
[----:B------:R-:W1:Y:S01]  /*46e0*/  S2R R2, SR_LANEID ;  /* 0x0000000000027919 */ /* 0x000e620000000000 */
[----:B------:R-:W-:Y:S01]  /*46f0*/  ULOP3.LUT UR8, URZ, UR8, URZ, 0x33, !UPT ;  /* 0x00000008ff087292 */ /* 0x000fe2000f8e33ff */
[----:B------:R-:W-:Y:S01]  /*4700*/  LOP3.LUT R4, RZ, UR5, RZ, 0x33, !PT ;  /* 0x00000005ff047c12 */ /* 0x000fe2000f8e33ff */
[----:B------:R-:W-:Y:S02]  /*4710*/  VOTEU.ANY UR7, UPT, PT ;  /* 0x0000000000077886 */ /* 0x000fe400038e0100 */
[----:B------:R-:W-:Y:S01]  /*4720*/  UFLO.U32 UR7, UR7 ;  /* 0x00000007000772bd */ /* 0x000fe200080e0000 */
[----:B------:R-:W2:Y:S01]  /*4730*/  REDUX UR5, R4 ;  /* 0x00000000040573c4 */ /* 0x000ea20000000000 */
[----:B------:R-:W-:-:S06]  /*4740*/  IMAD.U32 R0, RZ, RZ, UR8 ;  /* 0x00000008ff007e24 */ /* 0x000fcc000f8e00ff */
[----:B------:R3:W-:Y:S01]  /*4750*/  UTCATOMSWS.AND URZ, UR8 ;  /* 0x0000000800ff79e3 */ /* 0x0007e20008000000 */
[----:B------:R-:W4:Y:S01]  /*4760*/  REDUX UR6, R0 ;  /* 0x00000000000673c4 */ /* 0x000f220000000000 */
[----:B-1----:R-:W-:Y:S01]  /*4770*/  ISETP.EQ.U32.AND P0, PT, R2, UR7, PT ;  /* 0x0000000702007c0c */ /* 0x002fe2000bf02070 */
[----:B--2---:R-:W-:Y:S01]  /*4780*/  IMAD.U32 R2, RZ, RZ, UR5 ;  /* 0x00000005ff027e24 */ /* 0x004fe2000f8e00ff */
[----:B----4-:R-:W-:-:S11]  /*4790*/  MOV R3, UR6 ;  /* 0x0000000600037c02 */ /* 0x010fd60008000f00 */
[----:B------:R3:W-:Y:S04]  /*47a0*/  @P0 ATOMS.AND RZ, [UR4+0x14], R3 ;  /* 0x00001403ffff098c */ /* 0x0007e8000a800004 */
[----:B------:R3:W-:Y:S01]  /*47b0*/  @P0 ATOMS.AND RZ, [UR4+0x18], R2 ;  /* 0x00001802ffff098c */ /* 0x0007e2000a800004 */
[----:B------:R-:W-:Y:S05]  /*47c0*/  BRA `(.L_x_90) ;  /* 0x0000000000147947 */ /* 0x000fea0003800000 */
.L_x_89:
[----:B------:R-:W-:Y:S02]  /*47d0*/  MOV R2, 0x47f0 ;  /* 0x000047f000027802 */ /* 0x000fe40000000f00 */
[----:B----45:R-:W-:Y:S05]  /*47e0*/  CALL.REL.NOINC `($__internal_0_$__cuda_sm10x_tcgen05_guardrail_trap_col_being_dealloced_not_returned_by_alloc) ;  /* 0x0000003800647944 */ /* 0x030fea0003c00000 */
[----:B------:R-:W-:Y:S05]  /*47f0*/  BRA `(.L_x_90) ;  /* 0x0000000000087947 */ /* 0x000fea0003800000 */
.L_x_88:
[----:B------:R-:W-:Y:S02]  /*4800*/  MOV R2, 0x4820 ;  /* 0x0000482000027802 */ /* 0x000fe40000000f00 */
[----:B----45:R-:W-:Y:S05]  /*4810*/  CALL.REL.NOINC `($__internal_2_$__cuda_sm10x_tcgen05_guardrail_trap_unallocated_columns_being_dealloced) ;  /* 0x0000003800707944 */ /* 0x030fea0003c00000 */
.L_x_90:
[----:B------:R-:W-:Y:S01]  /*4820*/  NOP ;  /* 0x0000000000007918 */ /* 0x000fe20000000000 */
[----:B---3--:R-:W-:Y:S05]  /*4830*/  EXIT ;  /* 0x000000000000794d */ /* 0x008fea0003800000 */
.L_x_72:
[----:B------:R-:W-:-:S09]  /*4840*/  UISETP.NE.OR UP2, UPT, UR8, 0x3, !UP2 ;  /* 0x000000030800788c */ /* 0x000fd2000d745670 */
[----:B------:R-:W-:Y:S05]  /*4850*/  BRA.U UP2, `(.L_x_91) ;  /* 0x0000000902c87547 */ /* 0x000fea000b800000 */
[----:B------:R-:W1:Y:S01]  /*4860*/  LDCU.64 UR6, c[0x0][0x888] ;  /* 0x00011100ff0677ac */ /* 0x000e620008000a00 */
[----:B------:R-:W2:Y:S01]  /*4870*/  LDC R0, c[0x0][0xb30] ;  /* 0x0002cc00ff007b82 */ /* 0x000ea20000000800 */
[----:B------:R-:W-:Y:S01]  /*4880*/  IMAD.MOV.U32 R30, RZ, RZ, 0x1 ;  /* 0x00000001ff1e7424 */ /* 0x000fe200078e00ff */
[----:B------:R-:W-:Y:S01]  /*4890*/  CS2R R28, SRZ ;  /* 0x00000000001c7805 */ /* 0x000fe2000001ff00 */
[----:B------:R-:W4:Y:S01]  /*48a0*/  LDCU.64 UR4, c[0x0][0x890] ;  /* 0x00011200ff0477ac */ /* 0x000f220008000a00 */
[----:B------:R-:W-:Y:S01]  /*48b0*/  IMAD.MOV.U32 R25, RZ, RZ, 0x1000 ;  /* 0x00001000ff197424 */ /* 0x000fe200078e00ff */
[----:B------:R-:W-:-:S03]  /*48c0*/  UMOV UR8, 0x400 ;  /* 0x0000040000087882 */ /* 0x000fc60000000000 */
[----:B------:R-:W3:Y:S01]  /*48d0*/  LDC R19, c[0x0][0x370] ;  /* 0x0000dc00ff137b82 */ /* 0x000ee20000000800 */
[----:B------:R-:W-:-:S07]  /*48e0*/  UPLOP3.LUT UP1, UPT, UPT, UPT, UPT, 0x40, 0x4 ;  /* 0x000000000004789c */ /* 0x000fce0003f2e870 */
[----:B------:R-:W3:Y:S01]  /*48f0*/  LDC R2, c[0x0][0xb0c] ;  /* 0x0002c300ff027b82 */ /* 0x000ee20000000800 */
[----:B-1----:R-:W-:Y:S02]  /*4900*/  UISETP.NE.U32.AND UP2, UPT, UR6, URZ, UPT ;  /* 0x000000ff0600728c */ /* 0x002fe4000bf45070 */
[----:B------:R-:W-:Y:S02]  /*4910*/  ULEA UR6, UR37, UR8, 0x18 ;  /* 0x0000000825067291 */ /* 0x000fe4000f8ec0ff */
[----:B------:R-:W-:Y:S02]  /*4920*/  UISETP.NE.AND.EX UP2, UPT, UR7, URZ, UPT, UP2 ;  /* 0x000000ff0700728c */ /* 0x000fe4000bf45320 */
[----:B------:R-:W-:Y:S01]  /*4930*/  UIADD3 UR7, UPT, UPT, UR6, 0x1b0, URZ ;  /* 0x000001b006077890 */ /* 0x000fe2000fffe0ff */
[----:B------:R-:W1:Y:S01]  /*4940*/  LDC R18, c[0x0][0xb20] ;  /* 0x0002c800ff127b82 */ /* 0x000e620000000800 */
[----:B----4-:R-:W-:Y:S01]  /*4950*/  UISETP.NE.U32.AND UP3, UPT, UR4, URZ, UPT ;  /* 0x000000ff0400728c */ /* 0x010fe2000bf65070 */
[----:B--2---:R-:W-:Y:S01]  /*4960*/  ISETP.NE.AND P1, PT, R0, 0x1, PT ;  /* 0x000000010000780c */ /* 0x004fe20003f25270 */
[----:B------:R-:W-:-:S02]  /*4970*/  UPRMT UR37, UR37, 0x654, UR7 ;  /* 0x0000065425257896 */ /* 0x000fc40008000007 */
[----:B------:R-:W-:-:S03]  /*4980*/  UISETP.NE.AND.EX UP3, UPT, UR5, URZ, UPT, UP3 ;  /* 0x000000ff0500728c */ /* 0x000fc6000bf65330 */
[----:B------:R-:W2:Y:S08]  /*4990*/  LDC.64 R32, c[0x0][0x348] ;  /* 0x0000d200ff207b82 */ /* 0x000eb00000000a00 */
[----:B------:R-:W4:Y:S08]  /*49a0*/  LDC.64 R16, c[0x0][0xb10] ;  /* 0x0002c400ff107b82 */ /* 0x000f300000000a00 */
[----:B------:R-:W1:Y:S08]  /*49b0*/  LDC.64 R6, c[0x0][0xb18] ;  /* 0x0002c600ff067b82 */ /* 0x000e700000000a00 */
[----:B------:R-:W1:Y:S08]  /*49c0*/  LDC.64 R4, c[0x0][0xb28] ;  /* 0x0002ca00ff047b82 */ /* 0x000e700000000a00 */
[----:B---3--:R-:W1:Y:S02]  /*49d0*/  LDC R24, c[0x0][0x374] ;  /* 0x0000dd00ff187b82 */ /* 0x008e640000000800 */
.L_x_99:
[C---:B------:R-:W-:Y:S02]  /*49e0*/  LEA R0, R29.reuse, UR6, 0x3 ;  /* 0x000000061d007c11 */ /* 0x040fe4000f8e18ff */
[----:B------:R-:W-:Y:S02]  /*49f0*/  SHF.L.U32 R3, R28, 0x1f, RZ ;  /* 0x0000001f1c037819 */ /* 0x000fe400000006ff */
[----:B------:R-:W-:Y:S02]  /*4a00*/  LEA R20, R29, UR6, 0x4 ;  /* 0x000000061d147c11 */ /* 0x000fe4000f8e20ff */
[----:B---3--:R-:W3:Y:S02]  /*4a10*/  SYNCS.PHASECHK.TRANS64.TRYWAIT P0, [R0+URZ+0x1d0], R3 ;  /* 0x0001d003000075a7 */ /* 0x008ee400080011ff */
[----:B---3--:R-:W-:Y:S05]  /*4a20*/  @!P0 BRA `(.L_x_92) ;  /* 0x0000003400508947 */ /* 0x008fea0003800000 */
.L_x_192:
[----:B------:R-:W-:Y:S01]  /*4a30*/  ISETP.GE.AND P0, PT, R40, 0x1, PT ;  /* 0x000000012800780c */ /* 0x000fe20003f06270 */
[----:B------:R-:W1:Y:S01]  /*4a40*/  LDS.128 R20, [R20+0x260] ;  /* 0x0002600014147984 */ /* 0x000e620000000c00 */
[----:B------:R-:W-:Y:S01]  /*4a50*/  ISETP.NE.U32.AND P4, PT, RZ, UR4, PT ;  /* 0x00000004ff007c0c */ /* 0x000fe2000bf85070 */
[----:B---3--:R-:W-:Y:S01]  /*4a60*/  VIADD R0, R0, 0x1e0 ;  /* 0x000001e000007836 */ /* 0x008fe20000000000 */
[----:B------:R-:W-:Y:S02]  /*4a70*/  SHF.L.U32 R26, R30, 0x1f, RZ ;  /* 0x0000001f1e1a7819 */ /* 0x000fe400000006ff */
[----:B------:R-:W-:Y:S02]  /*4a80*/  ISETP.NE.AND.EX P4, PT, RZ, UR5, PT, P4 ;  /* 0x00000005ff007c0c */ /* 0x000fe4000bf85340 */
[----:B------:R-:W-:Y:S01]  /*4a90*/  PRMT R0, RZ, 0x654, R0 ;  /* 0x00000654ff007816 */ /* 0x000fe20000000000 */
[----:B------:R-:W-:Y:S01]  /*4aa0*/  @!PT LDS RZ, [RZ] ;  /* 0x00000000fffff984 */ /* 0x000fe20000000800 */
[----:B------:R-:W-:Y:S01]  /*4ab0*/  @!PT LDS RZ, [RZ] ;  /* 0x00000000fffff984 */ /* 0x000fe20000000800 */
[----:B------:R-:W-:Y:S01]  /*4ac0*/  @!PT LDS RZ, [RZ] ;  /* 0x00000000fffff984 */ /* 0x000fe20000000800 */
[----:B------:R-:W-:Y:S01]  /*4ad0*/  @!PT LDS RZ, [RZ] ;  /* 0x00000000fffff984 */ /* 0x000fe20000000800 */
[----:B------:R3:W-:Y:S06]  /*4ae0*/  MEMBAR.ALL.CTA ;  /* 0x0000000000007992 */ /* 0x0007ec0000008000 */
[----:B---3--:R-:W3:Y:S02]  /*4af0*/  FENCE.VIEW.ASYNC.S ;  /* 0x00000000000073c6 */ /* 0x008ee40000000000 */
[----:B---3--:R3:W-:Y:S01]  /*4b00*/  SYNCS.ARRIVE.TRANS64.RED.A1T0 RZ, [R0+URZ], RZ ;  /* 0x000000ff00ff79a7 */ /* 0x0087e200081004ff */
[----:B-1----:R-:W-:Y:S11]  /*4b10*/  LOP3.LUT P3, RZ, R22, 0x1, RZ, 0xc0, !PT ;  /* 0x0000000116ff7812 */ /* 0x002ff6000786c0ff */
[----:B------:R-:W-:Y:S02]  /*4b20*/  @!UPT UIADD3 URZ, UPT, UPT, URZ, URZ, URZ ;  /* 0x000000fffffff290 */ /* 0x000fe4000fffe0ff */
[----:B------:R-:W-:Y:S02]  /*4b30*/  @P3 MOV R13, R20 ;  /* 0x00000014000d3202 */ /* 0x000fe40000000f00 */
[----:B------:R-:W-:Y:S01]  /*4b40*/  @P3 LOP3.LUT R8, R21, 0xffff, RZ, 0xc0, !PT ;  /* 0x0000ffff15083812 */ /* 0x000fe200078ec0ff */
[----:B---3--:R-:W-:Y:S06]  /*4b50*/  @!P0 BRA `(.L_x_93) ;  /* 0x0000000000a48947 */ /* 0x008fec0003800000 */
[----:B------:R-:W-:Y:S01]  /*4b60*/  IMAD.HI.U32 R31, R24, R7, RZ ;  /* 0x00000007181f7227 */ /* 0x000fe200078e00ff */
[----:B------:R-:W-:Y:S02]  /*4b70*/  ISETP.NE.AND P0, PT, R6, 0x1, PT ;  /* 0x000000010600780c */ /* 0x000fe40003f05270 */
[----:B------:R-:W-:Y:S01]  /*4b80*/  ISETP.NE.AND P2, PT, R40, 0x1, PT ;  /* 0x000000012800780c */ /* 0x000fe20003f45270 */
[----:B----4-:R-:W-:Y:S01]  /*4b90*/  IMAD.HI.U32 R34, R19, R16, RZ ;  /* 0x0000001013227227 */ /* 0x010fe200078e00ff */
[----:B------:R-:W-:Y:S02]  /*4ba0*/  SHF.R.U32.HI R31, RZ, R18, R31 ;  /* 0x00000012ff1f7219 */ /* 0x000fe4000001161f */
[----:B------:R-:W-:Y:S01]  /*4bb0*/  ISETP.NE.AND P5, PT, R2, 0x1, PT ;  /* 0x000000010200780c */ /* 0x000fe20003fa5270 */
[----:B------:R-:W-:Y:S01]  /*4bc0*/  IMAD.HI.U32 R36, R13, R16, RZ ;  /* 0x000000100d247227 */ /* 0x000fe200078e00ff */
[----:B------:R-:W-:Y:S02]  /*4bd0*/  SHF.R.U32.HI R34, RZ, R17, R34 ;  /* 0x00000011ff227219 */ /* 0x000fe40000011622 */
[----:B------:R-:W-:Y:S01]  /*4be0*/  SEL R3, R24, R31, !P0 ;  /* 0x0000001f18037207 */ /* 0x000fe20004000000 */
[C---:B------:R-:W-:Y:S01]  /*4bf0*/  IMAD.HI.U32 R31, R8.reuse, R7, RZ ;  /* 0x00000007081f7227 */ /* 0x040fe200078e00ff */
[----:B------:R-:W-:Y:S02]  /*4c00*/  SEL R11, R19, R34, !P5 ;  /* 0x00000022130b7207 */ /* 0x000fe40006800000 */
[----:B------:R-:W-:Y:S01]  /*4c10*/  SHF.R.U32.HI R36, RZ, R17, R36 ;  /* 0x00000011ff247219 */ /* 0x000fe20000011624 */
[----:B------:R-:W-:Y:S01]  /*4c20*/  IMAD.HI.U32 R38, R3, R4, RZ ;  /* 0x0000000403267227 */ /* 0x000fe200078e00ff */
[----:B------:R-:W-:Y:S03]  /*4c30*/  SHF.R.U32.HI R31, RZ, R18, R31 ;  /* 0x00000012ff1f7219 */ /* 0x000fe6000001161f */
[----:B------:R-:W-:Y:S01]  /*4c40*/  IMAD.HI.U32 R34, R11, R4, RZ ;  /* 0x000000040b227227 */ /* 0x000fe200078e00ff */
[----:B------:R-:W-:Y:S02]  /*4c50*/  @P2 SHF.R.U32.HI R3, RZ, R5, R38 ;  /* 0x00000005ff032219 */ /* 0x000fe40000011626 */
[----:B------:R-:W-:Y:S02]  /*4c60*/  SEL R9, R8, R31, !P0 ;  /* 0x0000001f08097207 */ /* 0x000fe40004000000 */
[----:B------:R-:W-:Y:S01]  /*4c70*/  @P2 SHF.R.U32.HI R11, RZ, R5, R34 ;  /* 0x00000005ff0b2219 */ /* 0x000fe20000011622 */
[C---:B------:R-:W-:Y:S01]  /*4c80*/  IMAD R10, R40.reuse, R3, RZ ;  /* 0x00000003280a7224 */ /* 0x040fe200078e02ff */
[----:B------:R-:W-:Y:S01]  /*4c90*/  SEL R3, R13, R36, !P5 ;  /* 0x000000240d037207 */ /* 0x000fe20006800000 */
[C---:B------:R-:W-:Y:S03]  /*4ca0*/  IMAD.HI.U32 R14, R9.reuse, R4, RZ ;  /* 0x00000004090e7227 */ /* 0x040fe600078e00ff */
[----:B------:R-:W-:Y:S01]  /*4cb0*/  ISETP.GE.AND P0, PT, R9, R10, PT ;  /* 0x0000000a0900720c */ /* 0x000fe20003f06270 */
[C---:B------:R-:W-:Y:S01]  /*4cc0*/  IMAD R12, R40.reuse, R11, RZ ;  /* 0x0000000b280c7224 */ /* 0x040fe200078e02ff */
[-C--:B------:R-:W-:Y:S04]  /*4cd0*/  SHF.R.U32.HI R14, RZ, R5.reuse, R14 ;  /* 0x00000005ff0e7219 */ /* 0x080fe8000001160e */
[----:B------:R-:W-:Y:S02]  /*4ce0*/  ISETP.GE.OR P0, PT, R3, R12, P0 ;  /* 0x0000000c0300720c */ /* 0x000fe40000706670 */
[----:B------:R-:W-:Y:S05]  /*4cf0*/  SEL R15, R9, R14, !P2 ;  /* 0x0000000e090f7207 */ /* 0x000fea0005000000 */
[----:B------:R-:W-:Y:S04]  /*4d00*/  IMAD.MOV R14, RZ, RZ, -R15 ;  /* 0x000000ffff0e7224 */ /* 0x000fe800078e0a0f */
[----:B------:R-:W-:Y:S02]  /*4d10*/  IMAD R14, R40, R14, R9 ;  /* 0x0000000e280e7224 */ /* 0x000fe400078e0209 */
[C---:B------:R-:W-:Y:S05]  /*4d20*/  @!P0 IMAD.HI.U32 R10, R3.reuse, R4, RZ ;  /* 0x00000004030a8227 */ /* 0x040fea00078e00ff */
[----:B------:R-:W-:Y:S04]  /*4d30*/  @!P0 SHF.R.U32.HI R10, RZ, R5, R10 ;  /* 0x00000005ff0a8219 */ /* 0x000fe8000001160a */
[----:B------:R-:W-:Y:S01]  /*4d40*/  @!P0 SEL R0, R3, R10, !P2 ;  /* 0x0000000a03008207 */ /* 0x000fe20005000000 */
[----:B------:R-:W-:Y:S03]  /*4d50*/  IMAD.MOV R10, RZ, RZ, -R3 ;  /* 0x000000ffff0a7224 */ /* 0x000fe600078e0a03 */
[----:B------:R-:W-:Y:S01]  /*4d60*/  @!P0 IADD3 R15, PT, PT, R15, -R0, RZ ;  /* 0x800000000f0f8210 */ /* 0x000fe20007ffe0ff */
[----:B------:R-:W-:Y:S01]  /*4d70*/  @!P0 IMAD R0, R11, R14, R0 ;  /* 0x0000000e0b008224 */ /* 0x000fe200078e0200 */
[----:B------:R-:W-:Y:S01]  /*4d80*/  IADD3 R11, PT, PT, -R9, RZ, RZ ;  /* 0x000000ff090b7210 */ /* 0x000fe20007ffe1ff */
[----:B------:R-:W-:Y:S02]  /*4d90*/  IMAD R13, R2, R10, R13 ;  /* 0x0000000a020d7224 */ /* 0x000fe400078e020d */
[----:B------:R-:W-:Y:S02]  /*4da0*/  @!P0 IMAD R9, R15, R40, R3 ;  /* 0x000000280f098224 */ /* 0x000fe400078e0203 */
[----:B------:R-:W-:Y:S02]  /*4db0*/  @!P0 IMAD.MOV.U32 R3, RZ, RZ, R0 ;  /* 0x000000ffff038224 */ /* 0x000fe400078e0000 */
[----:B------:R-:W-:Y:S02]  /*4dc0*/  IMAD R8, R6, R11, R8 ;  /* 0x0000000b06087224 */ /* 0x000fe400078e0208 */
[----:B------:R-:W-:Y:S02]  /*4dd0*/  IMAD R13, R3, R2, R13 ;  /* 0x00000002030d7224 */ /* 0x000fe400078e020d */
[----:B------:R-:W-:Y:S02]  /*4de0*/  IMAD R8, R9, R6, R8 ;  /* 0x0000000609087224 */ /* 0x000fe400078e0208 */
.L_x_93:
[----:B------:R-:W-:Y:S05]  /*4df0*/  BRA.U UP1, `(.L_x_94) ;  /* 0x0000000101107547 */ /* 0x000fea000b800000 */
[----:B------:R-:W-:Y:S04]  /*4e00*/  MOV R0, UR13 ;  /* 0x0000000d00007c02 */ /* 0x000fe80008000f00 */
[----:B------:R-:W-:Y:S04]  /*4e10*/  SHF.L.U32 R3, R0, 0x1f, RZ ;  /* 0x0000001f00037819 */ /* 0x000fe800000006ff */
[----:B------:R-:W1:Y:S02]  /*4e20*/  SYNCS.PHASECHK.TRANS64.TRYWAIT P0, [UR6+0x1c8], R3 ;  /* 0x0001c803ff0075a7 */ /* 0x000e640008001106 */
[----:B-1----:R-:W-:Y:S05]  /*4e30*/  @!P0 BRA `(.L_x_95) ;  /* 0x0000003000608947 */ /* 0x002fea0003800000 */
.L_x_94:
[----:B------:R-:W-:Y:S05]  /*4e40*/  BRA.U !UP3, `(.L_x_96) ;  /* 0x000000010b347547 */ /* 0x000fea000b800000 */
[----:B------:R-:W-:Y:S01]  /*4e50*/  UPLOP3.LUT UP0, UPT, UPT, UPT, UP2, 0x80, 0x8 ;  /* 0x000000000008789c */ /* 0x000fe20003f0f020 */
[----:B-1----:R-:W-:Y:S02]  /*4e60*/  HFMA2 R0, -RZ, RZ, 0, 5.9604644775390625e-08 ;  /* 0x00000001ff007431 */ /* 0x002fe400000001ff */
[----:B------:R-:W-:Y:S03]  /*4e70*/  IMAD.MOV.U32 R96, RZ, RZ, 0x1 ;  /* 0x00000001ff607424 */ /* 0x000fe600078e00ff */
[----:B------:R-:W-:Y:S05]  /*4e80*/  PLOP3.LUT P0, PT, PT, PT, UP0, 0x80, 0x8 ;  /* 0x000000000008781c */ /* 0x000fea0003f0f008 */
[----:B------:R-:W1:Y:S01]  /*4e90*/  @UP0 LDCU.64 UR8, c[0x0][0x888] ;  /* 0x00011100ff0807ac */ /* 0x000e620008000a00 */
[----:B------:R-:W-:Y:S07]  /*4ea0*/  @UP0 UIMAD UR7, UR36, UR4, URZ ;  /* 0x00000004240702a4 */ /* 0x000fee000f8e02ff */
[----:B------:R-:W-:Y:S01]  /*4eb0*/  @!P0 PRMT R96, R0, 0x7610, R96 ;  /* 0x0000761000608816 */ /* 0x000fe20000000060 */
[----:B-1----:R-:W-:Y:S03]  /*4ec0*/  @UP0 UIMAD.WIDE UR8, UR7, 0x4, UR8 ;  /* 0x00000004070808a5 */ /* 0x002fe6000f8e0208 */
[----:B------:R-:W1:Y:S03]  /*4ed0*/  @!UP0 LDCU UR7, c[0x0][0x880] ;  /* 0x00011000ff0787ac */ /* 0x000e660008000800 */
[----:B------:R-:W-:Y:S01]  /*4ee0*/  IMAD.U32 R10, RZ, RZ, UR8 ;  /* 0x00000008ff0a7e24 */ /* 0x000fe2000f8e00ff */
[----:B------:R-:W-:Y:S05]  /*4ef0*/  MOV R11, UR9 ;  /* 0x00000009000b7c02 */ /* 0x000fea0008000f00 */
[----:B-----5:R3:W5:Y:S02]  /*4f00*/  @P0 LDG.E R49, desc[UR40][R10.64] ;  /* 0x000000280a310981 */ /* 0x020764000c1e1900 */
[----:B-1-3--:R-:W-:Y:S07]  /*4f10*/  @!P0 IMAD.U32 R49, RZ, RZ, UR7 ;  /* 0x00000007ff318e24 */ /* 0x00afee000f8e00ff */
.L_x_96:
[----:B-----5:R-:W-:Y:S01]  /*4f20*/  @!P4 FSETP.EQ.AND P5, PT, R49, RZ, PT ;  /* 0x000000ff3100c20b */ /* 0x020fe20003fa2000 */
[----:B------:R-:W-:Y:S01]  /*4f30*/  @!UPT UIADD3 URZ, UPT, UPT, URZ, URZ, URZ ;  /* 0x000000fffffff290 */ /* 0x000fe2000fffe0ff */
[----:B------:R-:W-:Y:S11]  /*4f40*/  @!P4 BRA `(.L_x_97) ;  /* 0x000000000014c947 */ /* 0x000ff60003800000 */
[----:B------:R-:W-:Y:S02]  /*4f50*/  LOP3.LUT P0, RZ, R96, 0xff, RZ, 0xc0, !PT ;  /* 0x000000ff60ff7812 */ /* 0x000fe4000780c0ff */
[----:B------:R-:W-:Y:S04]  /*4f60*/  PLOP3.LUT P5, PT, PT, PT, UP0, 0x80, 0x8 ;  /* 0x000000000008781c */ /* 0x000fe80003faf008 */
[----:B------:R-:W-:Y:S07]  /*4f70*/  PLOP3.LUT P5, PT, P5, PT, PT, 0x8, 0x80 ;  /* 0x000000000080781c */ /* 0x000fee0002fae170 */
[----:B------:R-:W-:Y:S11]  /*4f80*/  @P0 FSETP.EQ.AND P5, PT, R49, RZ, PT ;  /* 0x000000ff3100020b */ /* 0x000ff60003fa2000 */
[----:B------:R-:W-:Y:S02]  /*4f90*/  @!UPT UIADD3 URZ, UPT, UPT, URZ, URZ, URZ ;  /* 0x000000fffffff290 */ /* 0x000fe4000fffe0ff */
.L_x_97:
[----:B------:R-:W3:Y:S01]  /*4fa0*/  SYNCS.PHASECHK.TRANS64.TRYWAIT P4, [UR6+0x1b8], R26 ;  /* 0x0001b81aff0075a7 */ /* 0x000ee20008081106 */
[----:B------:R-:W-:Y:S01]  /*4fb0*/  @P3 SHF.R.U32.HI R27, RZ, 0x10, R21 ;  /* 0x00000010ff1b3819 */ /* 0x000fe20000011615 */
[----:B------:R-:W-:Y:S01]  /*4fc0*/  VIADD R29, R29, 0x1 ;  /* 0x000000011d1d7836 */ /* 0x000fe20000000000 */
[----:B------:R-:W5:Y:S08]  /*4fd0*/  LDC.64 R14, c[0x0][0xb10] ;  /* 0x0002c400ff0e7b82 */ /* 0x000f700000000a00 */
[----:B------:R-:W2:Y:S08]  /*4fe0*/  LDC.64 R10, c[0x0][0xb18] ;  /* 0x0002c600ff0a7b82 */ /* 0x000eb00000000a00 */
[----:B-1----:R-:W1:Y:S08]  /*4ff0*/  @!P1 LDC R0, c[0x0][0xb20] ;  /* 0x0002c800ff009b82 */ /* 0x002e700000000800 */
[----:B------:R-:W4:Y:S01]  /*5000*/  @!P1 LDC R3, c[0x0][0xb0c] ;  /* 0x0002c300ff039b82 */ /* 0x000f220000000800 */
[----:B-----5:R-:W-:Y:S05]  /*5010*/  @!P1 IMAD.HI.U32 R14, R13, R14, RZ ;  /* 0x0000000e0d0e9227 */ /* 0x020fea00078e00ff */
[----:B------:R-:W-:Y:S01]  /*5020*/  @!P1 SHF.R.U32.HI R14, RZ, R15, R14 ;  /* 0x0000000fff0e9219 */ /* 0x000fe2000001160e */
[----:B--2---:R-:W-:Y:S01]  /*5030*/  @!P1 IMAD.HI.U32 R11, R8, R11, RZ ;  /* 0x0000000b080b9227 */ /* 0x004fe200078e00ff */
[----:B------:R-:W-:Y:S04]  /*5040*/  @!P1 ISETP.NE.AND P0, PT, R10, 0x1, PT ;  /* 0x000000010a00980c */ /* 0x000fe80003f05270 */
[----:B-1----:R-:W-:Y:S02]  /*5050*/  @!P1 SHF.R.U32.HI R9, RZ, R0, R11 ;  /* 0x00000000ff099219 */ /* 0x002fe4000001160b */
[----:B----4-:R-:W-:Y:S02]  /*5060*/  @!P1 ISETP.NE.AND P2, PT, R3, 0x1, PT ;  /* 0x000000010300980c */ /* 0x010fe40003f45270 */
[----:B------:R-:W-:Y:S02]  /*5070*/  @!P1 SEL R9, R8, R9, !P0 ;  /* 0x0000000908099207 */ /* 0x000fe40004000000 */
[----:B------:R-:W-:Y:S02]  /*5080*/  ELECT P0, URZ, PT ;  /* 0x0000000000ff782f */ /* 0x000fe40003800000 */
[----:B------:R-:W-:Y:S05]  /*5090*/  @!P1 SEL R14, R13, R14, !P2 ;  /* 0x0000000e0d0e9207 */ /* 0x000fea0005000000 */
[----:B------:R-:W-:Y:S02]  /*50a0*/  @!P1 IMAD.IADD R0, R9, 0x1, -R14 ;  /* 0x0000000109009824 */ /* 0x000fe400078e0a0e */
[----:B------:R-:W-:Y:S02]  /*50b0*/  @!P1 IMAD.IADD R9, R14, 0x1, -R9 ;  /* 0x000000010e099824 */ /* 0x000fe400078e0a09 */
[----:B------:R-:W-:Y:S02]  /*50c0*/  @!P1 IMAD R13, R0, R3, R13 ;  /* 0x00000003000d9224 */ /* 0x000fe400078e020d */
[----:B------:R-:W-:Y:S01]  /*50d0*/  @!P1 IMAD R8, R9, R10, R8 ;  /* 0x0000000a09089224 */ /* 0x000fe200078e0208 */
[----:B---3--:R-:W-:Y:S06]  /*50e0*/  @!P4 BRA `(.L_x_98) ;  /* 0x0000002c00ccc947 */ /* 0x008fec0003800000 */
.L_x_195:
[----:B------:R-:W-:Y:S01]  /*50f0*/  PLOP3.LUT P5, PT, P5, P0, PT, 0xf2, 0x2f ;  /* 0x00000000002f781c */ /* 0x000fe20002fa1e72 */
[----:B------:R-:W-:Y:S01]  /*5100*/  UMOV UR14, 0x0 ;  /* 0x00000000000e7882 */ /* 0x000fe20000000000 */
[----:B------:R-:W-:Y:S01]  /*5110*/  LOP3.LUT R30, R30, 0x1, RZ, 0x3c, !PT ;  /* 0x000000011e1e7812 */ /* 0x000fe200078e3cff */
[----:B------:R-:W-:Y:S01]  /*5120*/  UMOV UR15, 0x10000000 ;  /* 0x10000000000f7882 */ /* 0x000fe20000000000 */
[----:B------:R-:W-:Y:S01]  /*5130*/  UMOV UR12, UR36 ;  /* 0x00000024000c7c82 */ /* 0x000fe20008000000 */
[----:B------:R-:W-:Y:S08]  /*5140*/  @P3 R2UR UR36, R27 ;  /* 0x000000001b2432ca */ /* 0x000ff000000e0000 */
[----:B-1----:R-:W-:Y:S01]  /*5150*/  @!P5 IADD3 R3, P0, PT, R32, 0x580, RZ ;  /* 0x000005802003d810 */ /* 0x002fe20007f1e0ff */
[----:B------:R-:W-:Y:S01]  /*5160*/  @!P5 IMAD.SHL.U32 R91, R91, 0x40, RZ ;  /* 0x000000405b5bd824 */ /* 0x000fe200078e00ff */
[----:B------:R-:W-:Y:S01]  /*5170*/  VOTEU.ALL UP1, P5 ;  /* 0x0000000000ff7886 */ /* 0x000fe20002820000 */
[----:B------:R-:W-:Y:S01]  /*5180*/  @!P5 IMAD.SHL.U32 R97, R97, 0x40, RZ ;  /* 0x000000406161d824 */ /* 0x000fe200078e00ff */
[----:B------:R-:W-:Y:S01]  /*5190*/  @!P5 R2UR UR8, R3 ;  /* 0x000000000308d2ca */ /* 0x000fe200000e0000 */
[----:B------:R-:W-:Y:S01]  /*51a0*/  @!P5 IMAD.X R0, RZ, RZ, R33, P0 ;  /* 0x000000ffff00d224 */ /* 0x000fe200000e0621 */
[----:B------:R-:W-:Y:S01]  /*51b0*/  @!P5 R2UR UR10, R91 ;  /* 0x000000005b0ad2ca */ /* 0x000fe200000e0000 */
[----:B------:R-:W-:Y:S01]  /*51c0*/  @!UP1 UIADD3 UR9, UPT, UPT, UR6, 0x1b0, URZ ;  /* 0x000001b006099890 */ /* 0x000fe2000fffe0ff */
[----:B------:R-:W-:Y:S01]  /*51d0*/  @!P5 R2UR UR11, R97 ;  /* 0x00000000610bd2ca */ /* 0x000fe200000e0000 */
[----:B------:R-:W-:Y:S01]  /*51e0*/  IMAD.IADD R91, R8, 0x1, R79 ;  /* 0x00000001085b7824 */ /* 0x000fe200078e024f */
[----:B------:R-:W-:Y:S01]  /*51f0*/  @!P5 R2UR UR7, R0 ;  /* 0x000000000007d2ca */ /* 0x000fe200000e0000 */
[----:B------:R-:W-:Y:S01]  /*5200*/  IMAD.IADD R97, R13, 0x1, R90 ;  /* 0x000000010d617824 */ /* 0x000fe200078e025a */
[C---:B------:R-:W-:Y:S04]  /*5210*/  ISETP.NE.AND P0, PT, R29.reuse, 0x2, PT ;  /* 0x000000021d00780c */ /* 0x040fe80003f05270 */
[----:B------:R-:W-:Y:S01]  /*5220*/  SEL R3, RZ, 0x1, P0 ;  /* 0x00000001ff037807 */ /* 0x000fe20000000000 */
[----:B------:R-:W-:Y:S01]  /*5230*/  IMAD.U32 R10, RZ, RZ, UR8 ;  /* 0x00000008ff0a7e24 */ /* 0x000fe2000f8e00ff */
[----:B------:R-:W-:Y:S01]  /*5240*/  @!UP1 UIADD3 UR8, UPT, UPT, UR6, 0x400, URZ ;  /* 0x0000040006089890 */ /* 0x000fe2000fffe0ff */
[----:B------:R-:W-:Y:S01]  /*5250*/  SEL R29, R29, RZ, P0 ;  /* 0x000000ff1d1d7207 */ /* 0x000fe20000000000 */
[----:B------:R-:W-:Y:S01]  /*5260*/  VOTEU.ALL UP1, P5 ;  /* 0x0000000000ff7886 */ /* 0x000fe20002820000 */
[----:B------:R-:W-:Y:S02]  /*5270*/  LOP3.LUT R28, R28, R3, RZ, 0x3c, !PT ;  /* 0x000000031c1c7212 */ /* 0x000fe400078e3cff */
[----:B------:R-:W-:Y:S01]  /*5280*/  IMAD.U32 R11, RZ, RZ, UR7 ;  /* 0x00000007ff0b7e24 */ /* 0x000fe2000f8e00ff */
[----:B------:R-:W-:Y:S04]  /*5290*/  @!P5 R2UR UR16, R10 ;  /* 0x000000000a10d2ca */ /* 0x000fe800000e0000 */
[----:B------:R-:W-:Y:S11]  /*52a0*/  @!P5 R2UR UR17, R11 ;  /* 0x000000000b11d2ca */ /* 0x000ff600000e0000 */
[----:B------:R-:W-:Y:S02]  /*52b0*/  @!UPT UIADD3 URZ, UPT, UPT, URZ, URZ, URZ ;  /* 0x000000fffffff290 */ /* 0x000fe4000fffe0ff */
[----:B------:R3:W-:Y:S01]  /*52c0*/  @!UP1 UTMALDG.3D [UR8], [UR16], desc[UR14] ;  /* 0x00000e08100095b4 */ /* 0x0007e20008011000 */
[----:B------:R3:W-:Y:S01]  /*52d0*/  @!P5 SYNCS.ARRIVE.TRANS64.RED.A0TR RZ, [UR6+0x1b0], R25 ;  /* 0x0001b019ffffd9a7 */ /* 0x0007e20008300406 */
[----:B------:R-:W-:Y:S01]  /*52e0*/  UPLOP3.LUT UP1, UPT, UPT, UPT, UPT, 0x80, 0x8 ;  /* 0x000000000008789c */ /* 0x000fe20003f2f070 */
[----:B------:R-:W-:Y:S01]  /*52f0*/  SYNCS.ARRIVE.TRANS64.RED.A1T0 RZ, [UR37], RZ ;  /* 0x000000ffffff79a7 */ /* 0x000fe20008100425 */
[----:B------:R-:W-:Y:S09]  /*5300*/  @P3 BRA `(.L_x_99) ;  /* 0xfffffff400b43947 */ /* 0x000ff2000383ffff */
[----:B------:R-:W-:Y:S07]  /*5310*/  MOV R0, UR6 ;  /* 0x0000000600007c02 */ /* 0x000fee0008000f00 */
.L_x_100:
[----:B-1----:R-:W-:-:S04]  /*5320*/  SHF.L.U32 R3, R30, 0x1f, RZ ;  /* 0x0000001f1e037819 */ /* 0x002fc800000006ff */
[----:B------:R1:W2:Y:S03]  /*5330*/  SYNCS.PHASECHK.TRANS64.TRYWAIT P0, [R0+URZ+0x1b8], R3 ;  /* 0x0001b803000075a7 */ /* 0x0002a600080011ff */
[----:B--2---:R-:W-:Y:S05]  /*5340*/  @!P0 NANOSLEEP.SYNCS 0x989680 ;  /* 0x009896800000895d */ /* 0x004fea0003900000 */
[----:B------:R-:W2:Y:S02]  /*5350*/  @!P0 SYNCS.PHASECHK.TRANS64 P0, [R0+URZ+0x1b8], R3 ;  /* 0x0001b803000085a7 */ /* 0x000ea400080010ff */
[----:B--23--:R-:W-:Y:S05]  /*5360*/  @P0 EXIT ;  /* 0x000000000000094d */ /* 0x00cfea0003800000 */
[----:B------:R-:W-:Y:S05]  /*5370*/  BRA `(.L_x_100) ;  /* 0xfffffffc00e87947 */ /* 0x000fea000383ffff */
.L_x_91:
[----:B------:R-:W-:-:S06]  /*5380*/  UISETP.GE.AND UP1, UPT, UR8, 0x4, UPT ;  /* 0x000000040800788c */ /* 0x000fcc000bf26270 */
[----:B------:R-:W-:-:S13]  /*5390*/  PLOP3.LUT P0, PT, PT, PT, UP1, 0x80, 0x8 ;  /* 0x000000000008781c */ /* 0x000fda0003f0f018 */
[----:B------:R-:W-:Y:S05]  /*53a0*/  @!P0 EXIT ;  /* 0x000000000000894d */ /* 0x000fea0003800000 */
[----:B------:R-:W-:Y:S01]  /*53b0*/  BAR.SYNC.DEFER_BLOCKING 0x6, 0xa0 ;  /* 0x0182800000007b1d */ /* 0x000fe20000010000 */
[C---:B------:R-:W-:Y:S02]  /*53c0*/  IMAD.SHL.U32 R5, R101.reuse, 0x40, RZ ;  /* 0x0000004065057824 */ /* 0x040fe400078e00ff */
[----:B------:R-:W-:Y:S02]  /*53d0*/  HFMA2 R111, -RZ, RZ, 0, 0 ;  /* 0x00000000ff6f7431 */ /* 0x000fe400000001ff */
[C---:B------:R-:W-:Y:S01]  /*53e0*/  IMAD.SHL.U32 R0, R101.reuse, 0x20, RZ ;  /* 0x0000002065007824 */ /* 0x040fe200078e00ff */
[----:B------:R-:W-:Y:S01]  /*53f0*/  CS2R R106, SRZ ;  /* 0x00000000006a7805 */ /* 0x000fe2000001ff00 */
[----:B------:R-:W-:Y:S01]  /*5400*/  IMAD.SHL.U32 R2, R101, 0x2, RZ ;  /* 0x0000000265027824 */ /* 0x000fe200078e00ff */
[----:B------:R-:W-:Y:S01]  /*5410*/  UMOV UR43, 0x400 ;  /* 0x00000400002b7882 */ /* 0x000fe20000000000 */
[----:B------:R-:W1:Y:S01]  /*5420*/  LDC R99, c[0x0][0x370] ;  /* 0x0000dc00ff637b82 */ /* 0x000e620000000800 */
[----:B------:R-:W-:Y:S01]  /*5430*/  ULEA UR43, UR37, UR43, 0x18 ;  /* 0x0000002b252b7291 */ /* 0x000fe2000f8ec0ff */
[----:B------:R-:W-:Y:S01]  /*5440*/  LOP3.LUT R7, R5, 0x180, RZ, 0xc0, !PT ;  /* 0x0000018005077812 */ /* 0x000fe200078ec0ff */
[C---:B------:R-:W-:Y:S01]  /*5450*/  IMAD.SHL.U32 R103, R101.reuse, 0x8, RZ ;  /* 0x0000000865677824 */ /* 0x040fe200078e00ff */
[----:B------:R-:W-:Y:S01]  /*5460*/  LOP3.LUT R0, R0, 0xc00, RZ, 0xc0, !PT ;  /* 0x00000c0000007812 */ /* 0x000fe200078ec0ff */
[----:B------:R-:W-:Y:S01]  /*5470*/  IMAD.U32 R46, R101, 0x10000, RZ ;  /* 0x00010000652e7824 */ /* 0x000fe200078e00ff */
[----:B------:R-:W-:Y:S01]  /*5480*/  LOP3.LUT R2, R7, 0x20, R2, 0xf8, !PT ;  /* 0x0000002007027812 */ /* 0x000fe200078ef802 */
[----:B------:R-:W-:Y:S01]  /*5490*/  UIADD3 UR4, UPT, UPT, UR43, 0x1400, URZ ;  /* 0x000014002b047890 */ /* 0x000fe2000fffe0ff */
[----:B------:R-:W2:Y:S01]  /*54a0*/  LDC R42, c[0x0][0xb0c] ;  /* 0x0002c300ff2a7b82 */ /* 0x000ea20000000800 */
[----:B------:R-:W-:Y:S01]  /*54b0*/  LOP3.LUT R0, R0, 0x40, R5, 0xf8, !PT ;  /* 0x0000004000007812 */ /* 0x000fe200078ef805 */
[----:B------:R-:W-:Y:S01]  /*54c0*/  IMAD.MOV.U32 R44, RZ, RZ, RZ ;  /* 0x000000ffff2c7224 */ /* 0x000fe200078e00ff */
[----:B------:R-:W-:Y:S01]  /*54d0*/  LOP3.LUT R103, R2, 0x30, R103, 0x78, !PT ;  /* 0x0000003002677812 */ /* 0x000fe200078e7867 */
[----:B------:R-:W-:Y:S01]  /*54e0*/  IMAD.MOV.U32 R108, RZ, RZ, RZ ;  /* 0x000000ffff6c7224 */ /* 0x000fe200078e00ff */
[----:B------:R-:W-:Y:S01]  /*54f0*/  LOP3.LUT R0, R0, 0x200, R5, 0xf8, !PT ;  /* 0x0000020000007812 */ /* 0x000fe200078ef805 */
[----:B------:R-:W-:Y:S01]  /*5500*/  IMAD.SHL.U32 R5, R101, 0x10, RZ ;  /* 0x0000001065057824 */ /* 0x000fe200078e00ff */
[----:B------:R-:W-:Y:S01]  /*5510*/  LOP3.LUT R46, R46, 0x600000, RZ, 0xc0, !PT ;  /* 0x006000002e2e7812 */ /* 0x000fe200078ec0ff */
[----:B------:R-:W4:Y:S01]  /*5520*/  LDC R98, c[0x0][0xb20] ;  /* 0x0002c800ff627b82 */ /* 0x000f220000000800 */
[----:B------:R-:W3:Y:S01]  /*5530*/  LDS R3, [UR43+0x280] ;  /* 0x0002802bff037984 */ /* 0x000ee20008000800 */
[----:B------:R-:W-:Y:S01]  /*5540*/  LOP3.LUT R103, R0, R103, RZ, 0xfc, !PT ;  /* 0x0000006700677212 */ /* 0x000fe200078efcff */
[----:B------:R-:W-:Y:S01]  /*5550*/  IMAD.U32 R109, RZ, RZ, UR4 ;  /* 0x00000004ff6d7e24 */ /* 0x000fe2000f8e00ff */
[----:B------:R-:W-:Y:S01]  /*5560*/  LOP3.LUT R5, R5, 0x20, RZ, 0xc0, !PT ;  /* 0x0000002005057812 */ /* 0x000fe200078ec0ff */
[----:B------:R-:W1:Y:S01]  /*5570*/  LDCU.64 UR46, c[0x0][0x348] ;  /* 0x00006900ff2e77ac */ /* 0x000e620008000a00 */
[----:B------:R-:W-:-:S02]  /*5580*/  IADD3 R102, PT, PT, R103, UR43, RZ ;  /* 0x0000002b67667c10 */ /* 0x000fc4000fffe0ff */
[----:B------:R-:W1:Y:S01]  /*5590*/  LDC R41, c[0x0][0xb30] ;  /* 0x0002cc00ff297b82 */ /* 0x000e620000000800 */
[----:B------:R-:W1:Y:S01]  /*55a0*/  LDCU.64 UR38, c[0x0][0x888] ;  /* 0x00011100ff2677ac */ /* 0x000e620008000a00 */
[----:B------:R-:W-:Y:S01]  /*55b0*/  IADD3 R102, PT, PT, -R5, 0x400, R102 ;  /* 0x0000040005667810 */ /* 0x000fe20007ffe166 */
[----:B------:R-:W-:-:S05]  /*55c0*/  UIADD3 UR42, UPT, UPT, UR43, 0x400, URZ ;  /* 0x000004002b2a7890 */ /* 0x000fca000fffe0ff */
[----:B------:R-:W1:Y:S08]  /*55d0*/  LDC.64 R88, c[0x0][0xb10] ;  /* 0x0002c400ff587b82 */ /* 0x000e700000000a00 */
[----:B------:R-:W1:Y:S08]  /*55e0*/  LDC.64 R38, c[0x0][0xb18] ;  /* 0x0002c600ff267b82 */ /* 0x000e700000000a00 */
[----:B------:R-:W1:Y:S08]  /*55f0*/  LDC.64 R84, c[0x0][0x888] ;  /* 0x00022200ff547b82 */ /* 0x000e700000000a00 */
[----:B------:R-:W1:Y:S01]  /*5600*/  LDC.64 R36, c[0x0][0xb28] ;  /* 0x0002ca00ff247b82 */ /* 0x000e620000000a00 */
[----:B---3--:R-:W-:-:S07]  /*5610*/  IMAD.IADD R46, R3, 0x1, R46 ;  /* 0x00000001032e7824 */ /* 0x008fce00078e022e */
[----:B------:R-:W3:Y:S08]  /*5620*/  LDC.64 R86, c[0x0][0x890] ;  /* 0x00022400ff567b82 */ /* 0x000ef00000000a00 */
[----:B------:R-:W1:Y:S08]  /*5630*/  LDC.64 R82, c[0x0][0x8b0] ;  /* 0x00022c00ff527b82 */ /* 0x000e700000000a00 */
[----:B------:R-:W1:Y:S08]  /*5640*/  LDC.64 R80, c[0x0][0x8a8] ;  /* 0x00022a00ff507b82 */ /* 0x000e700000000a00 */
[----:B--2-4-:R-:W1:Y:S02]  /*5650*/  LDC R100, c[0x0][0x374] ;  /* 0x0000dd00ff647b82 */ /* 0x014e640000000800 */
.L_x_118:
[----:B------:R-:W-:Y:S02]  /*5660*/  LEA R0, R111, UR43, 0x3 ;  /* 0x0000002b6f007c11 */ /* 0x000fe4000f8e18ff */
[----:B------:R-:W-:Y:S02]  /*5670*/  SHF.L.U32 R3, R107, 0x1f, RZ ;  /* 0x0000001f6b037819 */ /* 0x000fe400000006ff */
[----:B------:R-:W-:Y:S02]  /*5680*/  LEA R16, R111, UR43, 0x4 ;  /* 0x0000002b6f107c11 */ /* 0x000fe4000f8e20ff */
[----:B--2---:R-:W2:Y:S02]  /*5690*/  SYNCS.PHASECHK.TRANS64.TRYWAIT P0, [R0+URZ+0x1d0], R3 ;  /* 0x0001d003000075a7 */ /* 0x004ea400080011ff */
[----:B-12---:R-:W-:Y:S05]  /*56a0*/  @!P0 BRA `(.L_x_101) ;  /* 0x0000002800748947 */ /* 0x006fea0003800000 */
.L_x_196:
[----:B------:R-:W4:Y:S01]  /*56b0*/  LDC.64 R12, c[0x0][0xb10] ;  /* 0x0002c400ff0c7b82 */ /* 0x000f220000000a00 */
[----:B------:R-:W3:Y:S01]  /*56c0*/  LDS.128 R16, [R16+0x260] ;  /* 0x0002600010107984 */ /* 0x000ee20000000c00 */
[----:B-1----:R-:W-:Y:S01]  /*56d0*/  ISETP.NE.AND P1, PT, R41, 0x1, PT ;  /* 0x000000012900780c */ /* 0x002fe20003f25270 */
[----:B--2---:R-:W-:Y:S01]  /*56e0*/  VIADD R0, R0, 0x1e0 ;  /* 0x000001e000007836 */ /* 0x004fe20000000000 */
[----:B------:R-:W-:Y:S04]  /*56f0*/  ISETP.GE.AND P0, PT, R40, 0x1, PT ;  /* 0x000000012800780c */ /* 0x000fe80003f06270 */
[----:B------:R-:W1:Y:S01]  /*5700*/  LDC.64 R10, c[0x0][0xb18] ;  /* 0x0002c600ff0a7b82 */ /* 0x000e620000000a00 */
[----:B------:R-:W-:Y:S01]  /*5710*/  PRMT R0, RZ, 0x654, R0 ;  /* 0x00000654ff007816 */ /* 0x000fe20000000000 */
[----:B------:R-:W-:Y:S01]  /*5720*/  @!PT LDS RZ, [RZ] ;  /* 0x00000000fffff984 */ /* 0x000fe20000000800 */
[----:B------:R-:W-:Y:S01]  /*5730*/  @!PT LDS RZ, [RZ] ;  /* 0x00000000fffff984 */ /* 0x000fe20000000800 */
[----:B------:R-:W-:Y:S01]  /*5740*/  @!PT LDS RZ, [RZ] ;  /* 0x00000000fffff984 */ /* 0x000fe20000000800 */
[----:B------:R-:W-:Y:S01]  /*5750*/  @!PT LDS RZ, [RZ] ;  /* 0x00000000fffff984 */ /* 0x000fe20000000800 */
[----:B------:R2:W-:Y:S06]  /*5760*/  MEMBAR.ALL.CTA ;  /* 0x0000000000007992 */ /* 0x0005ec0000008000 */
[----:B--2---:R-:W2:Y:S01]  /*5770*/  FENCE.VIEW.ASYNC.S ;  /* 0x00000000000073c6 */ /* 0x004ea20000000000 */
[----:B------:R-:W1:Y:S08]  /*5780*/  @!P1 LDC R14, c[0x0][0xb20] ;  /* 0x0002c800ff0e9b82 */ /* 0x000e700000000800 */
[----:B------:R-:W1:Y:S01]  /*5790*/  @!P1 LDC R9, c[0x0][0xb0c] ;  /* 0x0002c300ff099b82 */ /* 0x000e620000000800 */
[----:B--2---:R2:W-:Y:S01]  /*57a0*/  SYNCS.ARRIVE.TRANS64.RED.A1T0 RZ, [R0+URZ], RZ ;  /* 0x000000ff00ff79a7 */ /* 0x0045e200081004ff */
[----:B---3--:R-:W-:Y:S04]  /*57b0*/  LOP3.LUT P4, RZ, R18, 0x1, RZ, 0xc0, !PT ;  /* 0x0000000112ff7812 */ /* 0x008fe8000788c0ff */
[----:B------:R-:W-:Y:S09]  /*57c0*/  P2R R110, PR, RZ, 0x10 ;  /* 0x00000010ff6e7803 */ /* 0x000ff20000000000 */
[----:B------:R-:W-:Y:S02]  /*57d0*/  @P4 MOV R45, R16 ;  /* 0x00000010002d4202 */ /* 0x000fe40000000f00 */
[----:B------:R-:W-:Y:S01]  /*57e0*/  @P4 LOP3.LUT R43, R17, 0xffff, RZ, 0xc0, !PT ;  /* 0x0000ffff112b4812 */ /* 0x000fe200078ec0ff */
[----:B--2-4-:R-:W-:Y:S06]  /*57f0*/  @!P0 BRA `(.L_x_102) ;  /* 0x0000000000a48947 */ /* 0x014fec0003800000 */
[----:B------:R-:W-:Y:S01]  /*5800*/  IMAD.HI.U32 R21, R100, R39, RZ ;  /* 0x0000002764157227 */ /* 0x000fe200078e00ff */
[----:B------:R-:W-:Y:S02]  /*5810*/  ISETP.NE.AND P0, PT, R38, 0x1, PT ;  /* 0x000000012600780c */ /* 0x000fe40003f05270 */
[----:B------:R-:W-:Y:S01]  /*5820*/  ISETP.NE.AND P2, PT, R40, 0x1, PT ;  /* 0x000000012800780c */ /* 0x000fe20003f45270 */
[----:B------:R-:W-:Y:S01]  /*5830*/  IMAD.HI.U32 R20, R99, R88, RZ ;  /* 0x0000005863147227 */ /* 0x000fe200078e00ff */
[----:B------:R-:W-:Y:S02]  /*5840*/  SHF.R.U32.HI R21, RZ, R98, R21 ;  /* 0x00000062ff157219 */ /* 0x000fe40000011615 */
[----:B------:R-:W-:Y:S01]  /*5850*/  ISETP.NE.AND P3, PT, R42, 0x1, PT ;  /* 0x000000012a00780c */ /* 0x000fe20003f65270 */
[----:B------:R-:W-:Y:S01]  /*5860*/  IMAD.HI.U32 R24, R45, R88, RZ ;  /* 0x000000582d187227 */ /* 0x000fe200078e00ff */
[----:B------:R-:W-:Y:S02]  /*5870*/  SHF.R.U32.HI R20, RZ, R89, R20 ;  /* 0x00000059ff147219 */ /* 0x000fe40000011614 */
[----:B------:R-:W-:Y:S01]  /*5880*/  SEL R3, R100, R21, !P0 ;  /* 0x0000001564037207 */ /* 0x000fe20004000000 */
[----:B------:R-:W-:Y:S01]  /*5890*/  IMAD.HI.U32 R21, R43, R39, RZ ;  /* 0x000000272b157227 */ /* 0x000fe200078e00ff */
[----:B------:R-:W-:Y:S02]  /*58a0*/  SEL R7, R99, R20, !P3 ;  /* 0x0000001463077207 */ /* 0x000fe40005800000 */
[----:B------:R-:W-:Y:S01]  /*58b0*/  SHF.R.U32.HI R24, RZ, R89, R24 ;  /* 0x00000059ff187219 */ /* 0x000fe20000011618 */
[-C--:B------:R-:W-:Y:S04]  /*58c0*/  IMAD.HI.U32 R20, R3, R36.reuse, RZ ;  /* 0x0000002403147227 */ /* 0x080fe800078e00ff */
[----:B------:R-:W-:Y:S01]  /*58d0*/  IMAD.HI.U32 R22, R7, R36, RZ ;  /* 0x0000002407167227 */ /* 0x000fe200078e00ff */
[-C--:B------:R-:W-:Y:S02]  /*58e0*/  @P2 SHF.R.U32.HI R3, RZ, R37.reuse, R20 ;  /* 0x00000025ff032219 */ /* 0x080fe40000011614 */
[----:B------:R-:W-:Y:S02]  /*58f0*/  SHF.R.U32.HI R20, RZ, R98, R21 ;  /* 0x00000062ff147219 */ /* 0x000fe40000011615 */
[----:B------:R-:W-:Y:S01]  /*5900*/  @P2 SHF.R.U32.HI R7, RZ, R37, R22 ;  /* 0x00000025ff072219 */ /* 0x000fe20000011616 */
[C---:B------:R-:W-:Y:S01]  /*5910*/  IMAD R2, R40.reuse, R3, RZ ;  /* 0x0000000328027224 */ /* 0x040fe200078e02ff */
[----:B------:R-:W-:Y:S02]  /*5920*/  SEL R5, R43, R20, !P0 ;  /* 0x000000142b057207 */ /* 0x000fe40004000000 */
[----:B------:R-:W-:Y:S01]  /*5930*/  SEL R3, R45, R24, !P3 ;  /* 0x000000182d037207 */ /* 0x000fe20005800000 */
[----:B------:R-:W-:Y:S01]  /*5940*/  IMAD R4, R40, R7, RZ ;  /* 0x0000000728047224 */ /* 0x000fe200078e02ff */
[C---:B------:R-:W-:Y:S01]  /*5950*/  ISETP.GE.AND P0, PT, R5.reuse, R2, PT ;  /* 0x000000020500720c */ /* 0x040fe20003f06270 */
[----:B------:R-:W-:Y:S03]  /*5960*/  IMAD.HI.U32 R6, R5, R36, RZ ;  /* 0x0000002405067227 */ /* 0x000fe600078e00ff */
[----:B------:R-:W-:Y:S01]  /*5970*/  ISETP.GE.OR P0, PT, R3, R4, P0 ;  /* 0x000000040300720c */ /* 0x000fe20000706670 */
[----:B------:R-:W-:Y:S01]  /*5980*/  IMAD.MOV R4, RZ, RZ, -R3 ;  /* 0x000000ffff047224 */ /* 0x000fe200078e0a03 */
[-C--:B------:R-:W-:Y:S03]  /*5990*/  SHF.R.U32.HI R6, RZ, R37.reuse, R6 ;  /* 0x00000025ff067219 */ /* 0x080fe60000011606 */
[----:B------:R-:W-:Y:S01]  /*59a0*/  IMAD R45, R42, R4, R45 ;  /* 0x000000042a2d7224 */ /* 0x000fe200078e022d */
[----:B------:R-:W-:Y:S05]  /*59b0*/  SEL R15, R5, R6, !P2 ;  /* 0x00000006050f7207 */ /* 0x000fea0005000000 */
[----:B------:R-:W-:Y:S02]  /*59c0*/  IMAD.MOV R6, RZ, RZ, -R15 ;  /* 0x000000ffff067224 */ /* 0x000fe400078e0a0f */
[C---:B------:R-:W-:Y:S04]  /*59d0*/  @!P0 IMAD.HI.U32 R2, R3.reuse, R36, RZ ;  /* 0x0000002403028227 */ /* 0x040fe800078e00ff */
[----:B------:R-:W-:Y:S01]  /*59e0*/  IMAD R6, R40, R6, R5 ;  /* 0x0000000628067224 */ /* 0x000fe200078e0205 */
[----:B------:R-:W-:Y:S04]  /*59f0*/  @!P0 SHF.R.U32.HI R2, RZ, R37, R2 ;  /* 0x00000025ff028219 */ /* 0x000fe80000011602 */
[----:B------:R-:W-:Y:S02]  /*5a00*/  @!P0 SEL R0, R3, R2, !P2 ;  /* 0x0000000203008207 */ /* 0x000fe40005000000 */
[----:B------:R-:W-:Y:S02]  /*5a10*/  IADD3 R2, PT, PT, -R5, RZ, RZ ;  /* 0x000000ff05027210 */ /* 0x000fe40007ffe1ff */
[----:B------:R-:W-:Y:S01]  /*5a20*/  @!P0 IADD3 R8, PT, PT, R15, -R0, RZ ;  /* 0x800000000f088210 */ /* 0x000fe20007ffe0ff */
[----:B------:R-:W-:Y:S02]  /*5a30*/  @!P0 IMAD R0, R7, R6, R0 ;  /* 0x0000000607008224 */ /* 0x000fe400078e0200 */
[----:B------:R-:W-:Y:S02]  /*5a40*/  IMAD R43, R38, R2, R43 ;  /* 0x00000002262b7224 */ /* 0x000fe400078e022b */
[----:B------:R-:W-:Y:S02]  /*5a50*/  @!P0 IMAD R5, R8, R40, R3 ;  /* 0x0000002808058224 */ /* 0x000fe400078e0203 */
[----:B------:R-:W-:Y:S04]  /*5a60*/  @!P0 IMAD.MOV.U32 R3, RZ, RZ, R0 ;  /* 0x000000ffff038224 */ /* 0x000fe800078e0000 */
[----:B------:R-:W-:Y:S02]  /*5a70*/  IMAD R45, R3, R42, R45 ;  /* 0x0000002a032d7224 */ /* 0x000fe400078e022d */
[----:B------:R-:W-:Y:S07]  /*5a80*/  IMAD R43, R5, R38, R43 ;  /* 0x00000026052b7224 */ /* 0x000fee00078e022b */
.L_x_102:
[----:B------:R-:W-:Y:S01]  /*5a90*/  @!P1 IMAD.HI.U32 R0, R45, R12, RZ ;  /* 0x0000000c2d009227 */ /* 0x000fe200078e00ff */
[----:B-1----:R-:W-:Y:S01]  /*5aa0*/  @!P1 ISETP.NE.AND P0, PT, R10, 0x1, PT ;  /* 0x000000010a00980c */ /* 0x002fe20003f05270 */
[----:B------:R-:W-:Y:S01]  /*5ab0*/  ULOP3.LUT UP0, URZ, UR42, 0x1b0, URZ, 0xc0, !UPT ;  /* 0x000001b02aff7892 */ /* 0x000fe2000f80c0ff */
[----:B------:R-:W-:Y:S01]  /*5ac0*/  @!P1 ISETP.NE.AND P2, PT, R9, 0x1, PT ;  /* 0x000000010900980c */ /* 0x000fe20003f45270 */
[----:B------:R-:W-:Y:S01]  /*5ad0*/  @!P1 IMAD.HI.U32 R3, R43, R11, RZ ;  /* 0x0000000b2b039227 */ /* 0x000fe200078e00ff */
[----:B------:R-:W-:Y:S02]  /*5ae0*/  @!P1 SHF.R.U32.HI R0, RZ, R13, R0 ;  /* 0x0000000dff009219 */ /* 0x000fe40000011600 */
[----:B------:R-:W-:Y:S01]  /*5af0*/  @P4 SHF.R.U32.HI R105, RZ, 0x10, R17 ;  /* 0x00000010ff694819 */ /* 0x000fe20000011611 */
[----:B------:R-:W-:Y:S01]  /*5b00*/  VIADD R111, R111, 0x1 ;  /* 0x000000016f6f7836 */ /* 0x000fe20000000000 */
[----:B------:R-:W-:Y:S02]  /*5b10*/  @!P1 SHF.R.U32.HI R2, RZ, R14, R3 ;  /* 0x0000000eff029219 */ /* 0x000fe40000011603 */
[----:B------:R-:W-:Y:S02]  /*5b20*/  @!P1 SEL R3, R45, R0, !P2 ;  /* 0x000000002d039207 */ /* 0x000fe40005000000 */
[----:B------:R-:W-:Y:S05]  /*5b30*/  @!P1 SEL R2, R43, R2, !P0 ;  /* 0x000000022b029207 */ /* 0x000fea0004000000 */
[----:B------:R-:W-:Y:S02]  /*5b40*/  @!P1 IMAD.IADD R0, R2, 0x1, -R3 ;  /* 0x0000000102009824 */ /* 0x000fe400078e0a03 */
[----:B------:R-:W-:Y:S02]  /*5b50*/  @!P1 IMAD.IADD R2, R3, 0x1, -R2 ;  /* 0x0000000103029824 */ /* 0x000fe400078e0a02 */
[----:B------:R-:W-:Y:S02]  /*5b60*/  @!P1 IMAD R45, R0, R9, R45 ;  /* 0x00000009002d9224 */ /* 0x000fe400078e022d */
[----:B------:R-:W-:Y:S01]  /*5b70*/  @!P1 IMAD R43, R2, R10, R43 ;  /* 0x0000000a022b9224 */ /* 0x000fe200078e022b */
[----:B------:R-:W-:Y:S06]  /*5b80*/  BRA.U !UP0, `(.L_x_103) ;  /* 0x0000000108407547 */ /* 0x000fec000b800000 */
[----:B------:R-:W1:Y:S01]  /*5b90*/  LDCU.64 UR8, c[0x4][0x80] ;  /* 0x01001000ff0877ac */ /* 0x000e620008000a00 */
[----:B------:R-:W-:Y:S01]  /*5ba0*/  MOV R3, 0x0 ;  /* 0x0000000000037802 */ /* 0x000fe20000000f00 */
[----:B------:R-:W-:Y:S02]  /*5bb0*/  HFMA2 R12, -RZ, RZ, 0, 5.9604644775390625e-08 ;  /* 0x00000001ff0c7431 */ /* 0x000fe400000001ff */
[----:B------:R-:W-:Y:S02]  /*5bc0*/  IMAD.MOV.U32 R8, RZ, RZ, 0x70 ;  /* 0x00000070ff087424 */ /* 0x000fe400078e00ff */
[----:B------:R-:W-:Y:S01]  /*5bd0*/  IMAD.MOV.U32 R13, RZ, RZ, RZ ;  /* 0x000000ffff0d7224 */ /* 0x000fe200078e00ff */
[----:B------:R-:W2:Y:S01]  /*5be0*/  LDCU.64 UR6, c[0x4][0x88] ;  /* 0x01001100ff0677ac */ /* 0x000ea20008000a00 */
[----:B------:R-:W3:Y:S01]  /*5bf0*/  LDC.64 R2, c[0x4][R3] ;  /* 0x0100000003027b82 */ /* 0x000ee20000000a00 */
[----:B------:R-:W4:Y:S01]  /*5c00*/  LDCU.64 UR4, c[0x4][0x8] ;  /* 0x01000100ff0477ac */ /* 0x000f220008000a00 */
[----:B-1----:R-:W-:Y:S01]  /*5c10*/  MOV R5, UR9 ;  /* 0x0000000900057c02 */ /* 0x002fe20008000f00 */
[----:B------:R-:W-:Y:S01]  /*5c20*/  IMAD.U32 R4, RZ, RZ, UR8 ;  /* 0x00000008ff047e24 */ /* 0x000fe2000f8e00ff */
[----:B--2---:R-:W-:Y:S01]  /*5c30*/  MOV R7, UR7 ;  /* 0x0000000700077c02 */ /* 0x004fe20008000f00 */
[----:B------:R-:W-:Y:S01]  /*5c40*/  IMAD.U32 R6, RZ, RZ, UR6 ;  /* 0x00000006ff067e24 */ /* 0x000fe2000f8e00ff */
[----:B----4-:R-:W-:Y:S01]  /*5c50*/  MOV R11, UR5 ;  /* 0x00000005000b7c02 */ /* 0x010fe20008000f00 */
[----:B------:R-:W-:Y:S02]  /*5c60*/  IMAD.U32 R10, RZ, RZ, UR4 ;  /* 0x00000004ff0a7e24 */ /* 0x000fe4000f8e00ff */
[----:B------:R-:W-:Y:S07]  /*5c70*/  LEPC R20, `(.L_x_103) ;  /* 0x000000001014794e */ /* 0x000fee0000000000 */
[----:B---3-5:R-:W-:Y:S05]  /*5c80*/  CALL.ABS.NOINC R2 ;  /* 0x0000000002007343 */ /* 0x028fea0003c00000 */
.L_x_103:
[----:B------:R-:W-:Y:S01]  /*5c90*/  LOP3.LUT P0, RZ, R109, 0x1b0, RZ, 0xc0, !PT ;  /* 0x000001b06dff7812 */ /* 0x000fe2000780c0ff */
[----:B------:R-:W-:Y:S11]  /*5ca0*/  BSSY.RECONVERGENT B6, `(.L_x_104) ;  /* 0x0000013000067945 */ /* 0x000ff60003800200 */
[----:B------:R-:W-:Y:S01]  /*5cb0*/  @!UPT UIADD3 URZ, UPT, UPT, URZ, URZ, URZ ;  /* 0x000000fffffff290 */ /* 0x000fe2000fffe0ff */
[----:B------:R-:W-:Y:S05]  /*5cc0*/  @!P0 BRA `(.L_x_105) ;  /* 0x0000000000408947 */ /* 0x000fea0003800000 */
        /* <DEDUP_REMOVED lines=16> */
.L_x_105:
[----:B------:R-:W-:Y:S05]  /*5dd0*/  BSYNC.RECONVERGENT B6 ;  /* 0x0000000000067941 */ /* 0x000fea0003800200 */
.L_x_104:
[----:B------:R-:W-:Y:S01]  /*5de0*/  ISETP.NE.U32.AND P3, PT, R86, RZ, PT ;  /* 0x000000ff5600720c */ /* 0x000fe20003f65070 */
[----:B------:R-:W-:Y:S01]  /*5df0*/  UISETP.NE.AND UP1, UPT, UR44, URZ, UPT ;  /* 0x000000ff2c00728c */ /* 0x000fe2000bf25270 */
[----:B------:R-:W-:Y:S02]  /*5e00*/  ISETP.NE.U32.AND P4, PT, R82, RZ, PT ;  /* 0x000000ff5200720c */ /* 0x000fe40003f85070 */
[----:B------:R-:W-:Y:S02]  /*5e10*/  ISETP.NE.AND.EX P3, PT, R87, RZ, PT, P3 ;  /* 0x000000ff5700720c */ /* 0x000fe40003f65330 */
[----:B------:R-:W-:Y:S02]  /*5e20*/  PLOP3.LUT P1, PT, PT, PT, PT, 0x8, 0x80 ;  /* 0x000000000080781c */ /* 0x000fe40003f2e170 */
[----:B------:R-:W-:Y:S02]  /*5e30*/  PLOP3.LUT P0, PT, PT, PT, UP1, 0x80, 0x8 ;  /* 0x000000000008781c */ /* 0x000fe40003f0f018 */
[----:B------:R-:W-:Y:S02]  /*5e40*/  ISETP.NE.AND.EX P4, PT, R83, RZ, PT, P4 ;  /* 0x000000ff5300720c */ /* 0x000fe40003f85340 */
[----:B------:R-:W1:Y:S09]  /*5e50*/  @UP1 LDCU.64 UR4, c[0x0][0x888] ;  /* 0x00011100ff0417ac */ /* 0x000e720008000a00 */
[----:B------:R-:W-:Y:S01]  /*5e60*/  @P0 PLOP3.LUT P1, PT, P3, PT, PT, 0x80, 0x8 ;  /* 0x000000000008081c */ /* 0x000fe20001f2f070 */
[----:B-1----:R-:W-:Y:S04]  /*5e70*/  @UP1 UISETP.NE.U32.AND UP0, UPT, UR4, URZ, UPT ;  /* 0x000000ff0400128c */ /* 0x002fe8000bf05070 */
[----:B------:R-:W-:Y:S04]  /*5e80*/  @UP1 UISETP.NE.AND.EX UP0, UPT, UR5, URZ, UPT, UP0 ;  /* 0x000000ff0500128c */ /* 0x000fe8000bf05300 */
[----:B------:R-:W-:Y:S01]  /*5e90*/  @UP1 USEL UR4, URZ, 0xffffffff, UP0 ;  /* 0xffffffffff041887 */ /* 0x000fe20008000000 */
[----:B------:R-:W-:Y:S11]  /*5ea0*/  @!P3 BRA `(.L_x_106) ;  /* 0x00000000002cb947 */ /* 0x000ff60003800000 */
[----:B------:R-:W-:Y:S01]  /*5eb0*/  ISETP.NE.U32.AND P2, PT, R84, RZ, PT ;  /* 0x000000ff5400720c */ /* 0x000fe20003f45070 */
[----:B------:R-:W-:Y:S03]  /*5ec0*/  IMAD.MOV.U32 R96, RZ, RZ, 0x1 ;  /* 0x00000001ff607424 */ /* 0x000fe600078e00ff */
[----:B------:R-:W-:Y:S11]  /*5ed0*/  ISETP.NE.AND.EX P2, PT, R85, RZ, PT, P2 ;  /* 0x000000ff5500720c */ /* 0x000ff60003f45320 */
[----:B------:R-:W-:Y:S02]  /*5ee0*/  @!UPT UIADD3 URZ, UPT, UPT, URZ, URZ, URZ ;  /* 0x000000fffffff290 */ /* 0x000fe4000fffe0ff */
[----:B------:R-:W1:Y:S01]  /*5ef0*/  @P2 LDC.64 R2, c[0x0][0x888] ;  /* 0x00022200ff022b82 */ /* 0x000e620000000a00 */
[----:B------:R-:W-:Y:S04]  /*5f00*/  @P2 IMAD R0, R86, UR36, RZ ;  /* 0x0000002456002c24 */ /* 0x000fe8000f8e02ff */
[----:B-1----:R-:W-:Y:S04]  /*5f10*/  @P2 IMAD.WIDE R2, R0, 0x4, R2 ;  /* 0x0000000400022825 */ /* 0x002fe800078e0202 */
[----:B------:R-:W-:Y:S01]  /*5f20*/  HFMA2 R0, -RZ, RZ, 0, 5.9604644775390625e-08 ;  /* 0x00000001ff007431 */ /* 0x000fe200000001ff */
[----:B-----5:R1:W5:Y:S04]  /*5f30*/  @P2 LDG.E R49, desc[UR40][R2.64] ;  /* 0x0000002802312981 */ /* 0x020368000c1e1900 */
[----:B------:R-:W-:Y:S01]  /*5f40*/  @!P2 PRMT R96, R0, 0x7610, R96 ;  /* 0x000076100060a816 */ /* 0x000fe20000000060 */
[----:B-1----:R-:W2:Y:S06]  /*5f50*/  @!P2 LDC R49, c[0x0][0x880] ;  /* 0x00022000ff31ab82 */ /* 0x002eac0000000800 */
.L_x_106:
[----:B------:R-:W-:Y:S05]  /*5f60*/  @!P4 BRA `(.L_x_107) ;  /* 0x000000000020c947 */ /* 0x000fea0003800000 */
[----:B------:R-:W-:Y:S04]  /*5f70*/  ISETP.NE.U32.AND P2, PT, R80, RZ, PT ;  /* 0x000000ff5000720c */ /* 0x000fe80003f45070 */
[----:B------:R-:W-:Y:S11]  /*5f80*/  ISETP.NE.AND.EX P2, PT, R81, RZ, PT, P2 ;  /* 0x000000ff5100720c */ /* 0x000ff60003f45320 */
[----:B------:R-:W-:Y:S02]  /*5f90*/  @!UPT UIADD3 URZ, UPT, UPT, URZ, URZ, URZ ;  /* 0x000000fffffff290 */ /* 0x000fe4000fffe0ff */
[----:B------:R-:W1:Y:S01]  /*5fa0*/  @P2 LDC.64 R2, c[0x0][0x8a8] ;  /* 0x00022a00ff022b82 */ /* 0x000e620000000a00 */
[----:B------:R-:W-:Y:S04]  /*5fb0*/  @P2 IMAD R0, R82, UR36, RZ ;  /* 0x0000002452002c24 */ /* 0x000fe8000f8e02ff */
[----:B-1----:R-:W-:Y:S05]  /*5fc0*/  @P2 IMAD.WIDE R2, R0, 0x4, R2 ;  /* 0x0000000400022825 */ /* 0x002fea00078e0202 */
[----:B-----5:R1:W5:Y:S02]  /*5fd0*/  @P2 LDG.E R47, desc[UR40][R2.64] ;  /* 0x00000028022f2981 */ /* 0x020364000c1e1900 */
[----:B-1----:R-:W3:Y:S02]  /*5fe0*/  @!P2 LDC R47, c[0x0][0x8a0] ;  /* 0x00022800ff2fab82 */ /* 0x002ee40000000800 */
.L_x_107:
[----:B--2--5:R-:W-:Y:S01]  /*5ff0*/  @P0 FSETP.NEU.AND P4, PT, R49, RZ, PT ;  /* 0x000000ff3100020b */ /* 0x024fe20003f8d000 */
[----:B------:R-:W-:Y:S01]  /*6000*/  IMAD.U32 R0, RZ, RZ, UR4 ;  /* 0x00000004ff007e24 */ /* 0x000fe2000f8e00ff */
[----:B------:R-:W-:Y:S01]  /*6010*/  @P0 LOP3.LUT P2, RZ, R96, 0xff, RZ, 0xc0, !PT ;  /* 0x000000ff60ff0812 */ /* 0x000fe2000784c0ff */
[----:B------:R-:W-:Y:S01]  /*6020*/  BSSY B1, `(.L_x_108) ;  /* 0x0000039000017945 */ /* 0x000fe20003800000 */
[----:B------:R-:W-:Y:S02]  /*6030*/  @P0 SEL R9, RZ, 0xffffffff, P4 ;  /* 0xffffffffff090807 */ /* 0x000fe40002000000 */
[----:B------:R-:W-:Y:S02]  /*6040*/  CS2R R54, SRZ ;  /* 0x0000000000367805 */ /* 0x000fe4000001ff00 */
[----:B------:R-:W-:Y:S02]  /*6050*/  LEA R92, R44, UR43, 0x3 ;  /* 0x0000002b2c5c7c11 */ /* 0x000fe4000f8e18ff */
[----:B------:R-:W-:Y:S02]  /*6060*/  CS2R R52, SRZ ;  /* 0x0000000000347805 */ /* 0x000fe4000001ff00 */
[----:B------:R-:W-:Y:S02]  /*6070*/  @P1 SEL R9, R0, R9, !P2 ;  /* 0x0000000900091207 */ /* 0x000fe40005000000 */
[----:B------:R-:W-:Y:S02]  /*6080*/  CS2R R58, SRZ ;  /* 0x00000000003a7805 */ /* 0x000fe4000001ff00 */
[----:B------:R-:W-:Y:S02]  /*6090*/  SHF.L.U32 R7, R108, 0x1f, RZ ;  /* 0x0000001f6c077819 */ /* 0x000fe400000006ff */
[----:B------:R-:W-:Y:S02]  /*60a0*/  CS2R R56, SRZ ;  /* 0x0000000000387805 */ /* 0x000fe4000001ff00 */
[----:B------:R-:W-:Y:S02]  /*60b0*/  @P0 LOP3.LUT R9, R9, 0x1, RZ, 0xc0, !PT ;  /* 0x0000000109090812 */ /* 0x000fe400078ec0ff */
[C---:B------:R-:W-:Y:S02]  /*60c0*/  LEA.HI R5, R44.reuse, R44, RZ, 0x1 ;  /* 0x0000002c2c057211 */ /* 0x040fe400078f08ff */
[----:B------:R-:W-:Y:S02]  /*60d0*/  ISETP.NE.U32.OR P1, PT, R9, 0x1, !P0 ;  /* 0x000000010900780c */ /* 0x000fe40004725470 */
[----:B------:R-:W-:Y:S01]  /*60e0*/  PLOP3.LUT P5, PT, PT, PT, PT, 0x8, 0x80 ;  /* 0x000000000080781c */ /* 0x000fe20003fae170 */
[C---:B------:R-:W-:Y:S01]  /*60f0*/  IMAD.SHL.U32 R3, R5.reuse, 0x20, RZ ;  /* 0x0000002005037824 */ /* 0x040fe200078e00ff */
[----:B------:R-:W-:Y:S04]  /*6100*/  LOP3.LUT R5, R5, 0xffe, RZ, 0xc0, !PT ;  /* 0x00000ffe05057812 */ /* 0x000fe800078ec0ff */
[----:B------:R-:W-:Y:S01]  /*6110*/  LOP3.LUT R3, R3, 0xffffffc0, RZ, 0xc0, !PT ;  /* 0xffffffc003037812 */ /* 0x000fe200078ec0ff */
[----:B------:R-:W-:Y:S04]  /*6120*/  IMAD.IADD R32, R44, 0x1, -R5 ;  /* 0x000000012c207824 */ /* 0x000fe800078e0a05 */
[----:B------:R-:W-:Y:S01]  /*6130*/  @P1 SHF.L.U32 R2, R106, 0x1f, RZ ;  /* 0x0000001f6a021819 */ /* 0x000fe200000006ff */
[----:B------:R-:W-:Y:S03]  /*6140*/  IMAD.IADD R3, R46, 0x1, R3 ;  /* 0x000000012e037824 */ /* 0x000fe600078e0203 */
[----:B------:R-:W1:Y:S01]  /*6150*/  @P1 SYNCS.PHASECHK.TRANS64.TRYWAIT P0, [UR43+0x1b0], R2 ;  /* 0x0001b002ff0015a7 */ /* 0x000e62000800112b */
[----:B------:R-:W-:Y:S01]  /*6160*/  IMAD R32, R32, 0x100000, R3 ;  /* 0x0010000020207824 */ /* 0x000fe200078e0203 */
[----:B------:R2:W4:Y:S01]  /*6170*/  SYNCS.PHASECHK.TRANS64.TRYWAIT P4, [R92+URZ+0x1f0], R7 ;  /* 0x0001f0075c0075a7 */ /* 0x00052200080811ff */
[----:B-1----:R-:W-:Y:S01]  /*6180*/  @P1 PLOP3.LUT P5, PT, P0, PT, PT, 0x8, 0x80 ;  /* 0x000000000080181c */ /* 0x002fe200007ae170 */
[----:B------:R-:W-:Y:S01]  /*6190*/  @!UPT UIADD3 URZ, UPT, UPT, URZ, URZ, URZ ;  /* 0x000000fffffff290 */ /* 0x000fe2000fffe0ff */
[----:B--2---:R-:W-:Y:S11]  /*61a0*/  @!P1 BRA `(.L_x_109) ;  /* 0x0000000000809947 */ /* 0x004ff60003800000 */
[----:B------:R-:W-:Y:S01]  /*61b0*/  ISETP.NE.U32.AND P0, PT, RZ, UR38, PT ;  /* 0x00000026ff007c0c */ /* 0x000fe2000bf05070 */
[----:B------:R-:W-:Y:S01]  /*61c0*/  BSSY B0, `(.L_x_110) ;  /* 0x0000012000007945 */ /* 0x000fe20003800000 */
[----:B------:R-:W-:Y:S02]  /*61d0*/  FSETP.NEU.AND P2, PT, R49, RZ, PT ;  /* 0x000000ff3100720b */ /* 0x000fe40003f4d000 */
[----:B------:R-:W-:Y:S02]  /*61e0*/  CS2R R58, SRZ ;  /* 0x00000000003a7805 */ /* 0x000fe4000001ff00 */
[----:B------:R-:W-:Y:S02]  /*61f0*/  ISETP.NE.AND.EX P0, PT, RZ, UR39, PT, P0 ;  /* 0x00000027ff007c0c */ /* 0x000fe4000bf05300 */
[----:B------:R-:W-:Y:S02]  /*6200*/  CS2R R56, SRZ ;  /* 0x0000000000387805 */ /* 0x000fe4000001ff00 */
[----:B------:R-:W-:Y:S02]  /*6210*/  LOP3.LUT P1, RZ, R96, 0xff, RZ, 0xc0, !PT ;  /* 0x000000ff60ff7812 */ /* 0x000fe4000782c0ff */
[----:B------:R-:W-:Y:S02]  /*6220*/  CS2R R54, SRZ ;  /* 0x0000000000367805 */ /* 0x000fe4000001ff00 */
[----:B------:R-:W-:Y:S02]  /*6230*/  SEL R0, RZ, 0xffffffff, P2 ;  /* 0xffffffffff007807 */ /* 0x000fe40001000000 */
[----:B------:R-:W-:Y:S02]  /*6240*/  CS2R R52, SRZ ;  /* 0x0000000000347805 */ /* 0x000fe4000001ff00 */
[----:B------:R-:W-:Y:S04]  /*6250*/  SEL R3, RZ, 0xffffffff, P0 ;  /* 0xffffffffff037807 */ /* 0x000fe80000000000 */
[----:B------:R-:W-:Y:S04]  /*6260*/  @P3 SEL R0, R3, R0, !P1 ;  /* 0x0000000003003207 */ /* 0x000fe80004800000 */
[----:B------:R-:W-:Y:S04]  /*6270*/  LOP3.LUT R0, R0, 0x1, RZ, 0xc0, !PT ;  /* 0x0000000100007812 */ /* 0x000fe800078ec0ff */
[----:B------:R-:W-:Y:S01]  /*6280*/  ISETP.NE.U32.AND P0, PT, R0, 0x1, PT ;  /* 0x000000010000780c */ /* 0x000fe20003f05070 */
[----:B------:R-:W-:Y:S01]  /*6290*/  @!UPT UIADD3 URZ, UPT, UPT, URZ, URZ, URZ ;  /* 0x000000fffffff290 */ /* 0x000fe2000fffe0ff */
[----:B------:R-:W-:Y:S11]  /*62a0*/  @!P5 BRA `(.L_x_111) ;  /* 0x00000000000cd947 */ /* 0x000ff60003800000 */
[----:B------:R-:W-:Y:S04]  /*62b0*/  SHF.L.U32 R3, R106, 0x1f, RZ ;  /* 0x0000001f6a037819 */ /* 0x000fe800000006ff */
[----:B------:R-:W1:Y:S02]  /*62c0*/  SYNCS.PHASECHK.TRANS64.TRYWAIT P1, [UR43+0x1b0], R3 ;  /* 0x0001b003ff0075a7 */ /* 0x000e64000802112b */
[----:B-1----:R-:W-:Y:S05]  /*62d0*/  @!P1 BRA `(.L_x_112) ;  /* 0x0000001c007c9947 */ /* 0x002fea0003800000 */
.L_x_111:
[----:B------:R-:W-:Y:S05]  /*62e0*/  BSYNC B0 ;  /* 0x0000000000007941 */ /* 0x000fea0003800000 */
.L_x_110:
[----:B------:R2:W1:Y:S01]  /*62f0*/  @P0 LDS.128 R56, [R103+UR43+0x400] ;  /* 0x0004002b67380984 */ /* 0x0004620008000c00 */
[----:B------:R-:W-:Y:S01]  /*6300*/  UIADD3 UR4, UPT, UPT, UR43, 0x1b8, URZ ;  /* 0x000001b82b047890 */ /* 0x000fe2000fffe0ff */
[----:B------:R-:W-:Y:S02]  /*6310*/  LOP3.LUT R106, R106, 0x1, RZ, 0x3c, !PT ;  /* 0x000000016a6a7812 */ /* 0x000fe400078e3cff */
[----:B------:R2:W1:Y:S01]  /*6320*/  @P0 LDS.128 R52, [R102+0x10] ;  /* 0x0000100066340984 */ /* 0x0004620000000c00 */
[----:B------:R-:W-:Y:S01]  /*6330*/  UPRMT UR4, UR37, 0x654, UR4 ;  /* 0x0000065425047896 */ /* 0x000fe20008000004 */
[----:B------:R-:W-:Y:S01]  /*6340*/  @!PT LDS RZ, [RZ] ;  /* 0x00000000fffff984 */ /* 0x000fe20000000800 */
[----:B------:R-:W-:Y:S01]  /*6350*/  @!PT LDS RZ, [RZ] ;  /* 0x00000000fffff984 */ /* 0x000fe20000000800 */
[----:B------:R-:W-:Y:S01]  /*6360*/  @!PT LDS RZ, [RZ] ;  /* 0x00000000fffff984 */ /* 0x000fe20000000800 */
[----:B------:R-:W-:Y:S01]  /*6370*/  @!PT LDS RZ, [RZ] ;  /* 0x00000000fffff984 */ /* 0x000fe20000000800 */
[----:B------:R5:W-:Y:S06]  /*6380*/  MEMBAR.ALL.CTA ;  /* 0x0000000000007992 */ /* 0x000bec0000008000 */
[----:B-----5:R-:W5:Y:S02]  /*6390*/  FENCE.VIEW.ASYNC.S ;  /* 0x00000000000073c6 */ /* 0x020f640000000000 */
[----:B-----5:R-:W-:Y:S03]  /*63a0*/  SYNCS.ARRIVE.TRANS64.RED.A1T0 RZ, [UR4], RZ ;  /* 0x000000ffffff79a7 */ /* 0x020fe60008100404 */
.L_x_109:
[----:B------:R-:W-:Y:S05]  /*63b0*/  BSYNC B1 ;  /* 0x0000000000017941 */ /* 0x000fea0003800000 */
.L_x_108:
[----:B-1----:R-:W-:Y:S04]  /*63c0*/  SHF.R.U32.HI R3, RZ, 0x15, R32 ;  /* 0x00000015ff037819 */ /* 0x002fe80000011620 */
[----:B------:R-:W-:Y:S01]  /*63d0*/  LOP3.LUT P0, RZ, R3, 0x3, R104, 0x48, !PT ;  /* 0x0000000303ff7812 */ /* 0x000fe20007804868 */
[----:B------:R-:W-:Y:S01]  /*63e0*/  @!UPT UIADD3 URZ, UPT, UPT, URZ, URZ, URZ ;  /* 0x000000fffffff290 */ /* 0x000fe2000fffe0ff */
[----:B----4-:R-:W-:Y:S11]  /*63f0*/  @P4 BRA `(.L_x_113) ;  /* 0x0000000000084947 */ /* 0x010ff60003800000 */
[----:B------:R-:W1:Y:S02]  /*6400*/  SYNCS.PHASECHK.TRANS64.TRYWAIT P1, [R92+URZ+0x1f0], R7 ;  /* 0x0001f0075c0075a7 */ /* 0x000e6400080211ff */
[----:B-1----:R-:W-:Y:S05]  /*6410*/  @!P1 BRA `(.L_x_114) ;  /* 0x0000001c00449947 */ /* 0x002fea0003800000 */
.L_x_113:
[----:B------:R-:W-:Y:S05]  /*6420*/  @!P0 BRA `(.L_x_115) ;  /* 0x0000000000408947 */ /* 0x000fea0003800000 */
[----:B------:R-:W4:Y:S01]  /*6430*/  LDCU.64 UR8, c[0x4][0x70] ;  /* 0x01000e00ff0877ac */ /* 0x000f220008000a00 */
[----:B------:R-:W-:Y:S01]  /*6440*/  MOV R3, 0x0 ;  /* 0x0000000000037802 */ /* 0x000fe20000000f00 */
[----:B------:R-:W-:Y:S02]  /*6450*/  HFMA2 R12, -RZ, RZ, 0, 5.9604644775390625e-08 ;  /* 0x00000001ff0c7431 */ /* 0x000fe400000001ff */
[----:B------:R-:W-:Y:S02]  /*6460*/  IMAD.MOV.U32 R8, RZ, RZ, 0x192 ;  /* 0x00000192ff087424 */ /* 0x000fe400078e00ff */
[----:B------:R-:W-:Y:S01]  /*6470*/  IMAD.MOV.U32 R13, RZ, RZ, RZ ;  /* 0x000000ffff0d7224 */ /* 0x000fe200078e00ff */
[----:B------:R-:W1:Y:S01]  /*6480*/  LDCU.64 UR6, c[0x4][0x78] ;  /* 0x01000f00ff0677ac */ /* 0x000e620008000a00 */
[----:B------:R-:W2:Y:S01]  /*6490*/  LDC.64 R2, c[0x4][R3] ;  /* 0x0100000003027b82 */ /* 0x000ea20000000a00 */
[----:B------:R-:W5:Y:S01]  /*64a0*/  LDCU.64 UR4, c[0x4][0x10] ;  /* 0x01000200ff0477ac */ /* 0x000f620008000a00 */
[----:B----4-:R-:W-:Y:S01]  /*64b0*/  MOV R5, UR9 ;  /* 0x0000000900057c02 */ /* 0x010fe20008000f00 */
[----:B------:R-:W-:Y:S01]  /*64c0*/  IMAD.U32 R4, RZ, RZ, UR8 ;  /* 0x00000008ff047e24 */ /* 0x000fe2000f8e00ff */
[----:B-1----:R-:W-:Y:S01]  /*64d0*/  MOV R7, UR7 ;  /* 0x0000000700077c02 */ /* 0x002fe20008000f00 */
[----:B------:R-:W-:Y:S01]  /*64e0*/  IMAD.U32 R6, RZ, RZ, UR6 ;  /* 0x00000006ff067e24 */ /* 0x000fe2000f8e00ff */
[----:B-----5:R-:W-:Y:S01]  /*64f0*/  MOV R11, UR5 ;  /* 0x00000005000b7c02 */ /* 0x020fe20008000f00 */
[----:B------:R-:W-:Y:S02]  /*6500*/  IMAD.U32 R10, RZ, RZ, UR4 ;  /* 0x00000004ff0a7e24 */ /* 0x000fe4000f8e00ff */
[----:B------:R-:W-:Y:S07]  /*6510*/  LEPC R20, `(.L_x_115) ;  /* 0x000000001014794e */ /* 0x000fee0000000000 */
[----:B--23--:R-:W-:Y:S05]  /*6520*/  CALL.ABS.NOINC R2 ;  /* 0x0000000002007343 */ /* 0x00cfea0003c00000 */
.L_x_115:
[----:B------:R-:W-:Y:S01]  /*6530*/  LOP3.LUT P0, RZ, R101, 0x60, RZ, 0xc0, !PT ;  /* 0x0000006065ff7812 */ /* 0x000fe2000780c0ff */
[----:B------:R-:W-:Y:S05]  /*6540*/  WARPSYNC.ALL ;  /* 0x0000000000007948 */ /* 0x000fea0003800000 */
[----:B------:R-:W-:Y:S01]  /*6550*/  R2UR UR4, R32 ;  /* 0x00000000200472ca */ /* 0x000fe200000e0000 */
[----:B------:R-:W-:Y:S01]  /*6560*/  BSSY.RECONVERGENT B0, `(.L_x_116) ;  /* 0x00000a0000007945 */ /* 0x000fe20003800200 */
[-C--:B------:R-:W-:Y:S02]  /*6570*/  F2FP.F16.E4M3.UNPACK_B R50, R56.reuse ;  /* 0x00000038ff32723e */ /* 0x080fe400020006ff */
[----:B------:R-:W-:Y:S02]  /*6580*/  F2FP.F16.E4M3.UNPACK_B R63, R56.H1 ;  /* 0x00000038ff3f723e */ /* 0x000fe400030006ff */
[-C--:B------:R-:W-:Y:S01]  /*6590*/  F2FP.F16.E4M3.UNPACK_B R56, R57.reuse ;  /* 0x00000039ff38723e */ /* 0x080fe200020006ff */
[--C-:B------:R-:W-:Y:S01]  /*65a0*/  HADD2.F32 R48, -RZ, R50.reuse.H0_H0 ;  /* 0x20000032ff307230 */ /* 0x100fe20000004100 */
[----:B------:R-:W-:Y:S01]  /*65b0*/  F2FP.F16.E4M3.UNPACK_B R57, R57.H1 ;  /* 0x00000039ff39723e */ /* 0x000fe200030006ff */
[----:B------:R-:W-:Y:S01]  /*65c0*/  HADD2.F32 R50, -RZ, R50.H1_H1 ;  /* 0x30000032ff327230 */ /* 0x000fe20000004100 */
[-C--:B------:R-:W-:Y:S01]  /*65d0*/  F2FP.F16.E4M3.UNPACK_B R66, R52.reuse ;  /* 0x00000034ff42723e */ /* 0x080fe200020006ff */
[--C-:B------:R-:W-:Y:S01]  /*65e0*/  HADD2.F32 R51, -RZ, R63.reuse.H0_H0 ;  /* 0x2000003fff337230 */ /* 0x100fe20000004100 */
[----:B------:R-:W-:Y:S01]  /*65f0*/  F2FP.F16.E4M3.UNPACK_B R68, R52.H1 ;  /* 0x00000034ff44723e */ /* 0x000fe200030006ff */
[----:B-1----:R-:W-:Y:S01]  /*6600*/  LDTM.16dp32bit_t0_t15.x32 R4, tmem[UR4] ;  /* 0x00000004000479ee */ /* 0x002fe20008a80000 */
[----:B------:R-:W3:Y:S01]  /*6610*/  LDTM.16dp32bit_t16_t31.x32 R4, tmem[UR4+0x20] ;  /* 0x00002004000479ee */ /* 0x000ee20008aa0000 */
[----:B------:R-:W-:Y:S01]  /*6620*/  NOP ;  /* 0x0000000000007918 */ /* 0x000fe20000000000 */
[----:B------:R-:W-:Y:S01]  /*6630*/  R2UR UR5, R92 ;  /* 0x000000005c0572ca */ /* 0x000fe200000e0000 */
[--C-:B------:R-:W-:Y:S01]  /*6640*/  HADD2.F32 R65, -RZ, R66.reuse.H0_H0 ;  /* 0x20000042ff417230 */ /* 0x100fe20000004100 */
[----:B------:R-:W-:Y:S01]  /*6650*/  F2FP.F16.E4M3.UNPACK_B R61, R58 ;  /* 0x0000003aff3d723e */ /* 0x000fe200020006ff */
[----:B------:R-:W-:Y:S01]  /*6660*/  HADD2.F32 R67, -RZ, R66.H1_H1 ;  /* 0x30000042ff437230 */ /* 0x000fe20000004100 */
[-C--:B------:R-:W-:Y:S01]  /*6670*/  F2FP.F16.E4M3.UNPACK_B R70, R53.reuse ;  /* 0x00000035ff46723e */ /* 0x080fe200020006ff */
[----:B------:R-:W-:Y:S01]  /*6680*/  HADD2.F32 R52, -RZ, R63.H1_H1 ;  /* 0x3000003fff347230 */ /* 0x000fe20000004100 */
[----:B------:R-:W-:Y:S01]  /*6690*/  F2FP.F16.E4M3.UNPACK_B R72, R53.H1 ;  /* 0x00000035ff48723e */ /* 0x000fe200030006ff */
[----:B------:R-:W-:Y:S01]  /*66a0*/  HADD2.F32 R53, -RZ, R56.H0_H0 ;  /* 0x20000038ff357230 */ /* 0x000fe20000004100 */
[-C--:B------:R-:W-:Y:S01]  /*66b0*/  F2FP.F16.E4M3.UNPACK_B R74, R54.reuse ;  /* 0x00000036ff4a723e */ /* 0x080fe200020006ff */
[----:B------:R-:W-:Y:S01]  /*66c0*/  HADD2.F32 R69, -RZ, R70.H0_H0 ;  /* 0x20000046ff457230 */ /* 0x000fe20000004100 */
[----:B------:R-:W-:Y:S01]  /*66d0*/  F2FP.F16.E4M3.UNPACK_B R76, R54.H1 ;  /* 0x00000036ff4c723e */ /* 0x000fe200030006ff */
[----:B------:R-:W-:Y:S01]  /*66e0*/  HADD2.F32 R54, -RZ, R56.H1_H1 ;  /* 0x30000038ff367230 */ /* 0x000fe20000004100 */
[----:B------:R-:W-:Y:S01]  /*66f0*/  F2FP.F16.E4M3.UNPACK_B R60, R58.H1 ;  /* 0x0000003aff3c723e */ /* 0x000fe200030006ff */
[----:B------:R-:W-:Y:S01]  /*6700*/  UIADD3 UR5, UPT, UPT, UR5, 0x210, URZ ;  /* 0x0000021005057890 */ /* 0x000fe2000fffe0ff */
[----:B------:R-:W-:Y:S01]  /*6710*/  HADD2.F32 R58, -RZ, R61.H1_H1 ;  /* 0x3000003dff3a7230 */ /* 0x000fe20000004100 */
[----:B------:R-:W-:Y:S01]  /*6720*/  F2FP.F16.E4M3.UNPACK_B R77, R55 ;  /* 0x00000037ff4d723e */ /* 0x000fe200020006ff */
[----:B------:R-:W-:Y:S01]  /*6730*/  HADD2.F32 R70, -RZ, R70.H1_H1 ;  /* 0x30000046ff467230 */ /* 0x000fe20000004100 */
[----:B------:R-:W-:Y:S01]  /*6740*/  UPRMT UR5, UR37, 0x654, UR5 ;  /* 0x0000065425057896 */ /* 0x000fe20008000005 */
[--C-:B------:R-:W-:Y:S01]  /*6750*/  HADD2.F32 R73, -RZ, R74.reuse.H0_H0 ;  /* 0x2000004aff497230 */ /* 0x100fe20000004100 */
[----:B------:R-:W-:Y:S01]  /*6760*/  F2FP.F16.E4M3.UNPACK_B R62, R59 ;  /* 0x0000003bff3e723e */ /* 0x000fe200020006ff */
[----:B------:R-:W-:Y:S01]  /*6770*/  HADD2.F32 R74, -RZ, R74.H1_H1 ;  /* 0x3000004aff4a7230 */ /* 0x000fe20000004100 */
[----:B------:R-:W-:Y:S01]  /*6780*/  F2FP.F16.E4M3.UNPACK_B R78, R55.H1 ;  /* 0x00000037ff4e723e */ /* 0x000fe200030006ff */
[C---:B---3--:R-:W-:Y:S01]  /*6790*/  FMUL R4, R47.reuse, R4 ;  /* 0x000000042f047220 */ /* 0x048fe20000400000 */
[C---:B------:R-:W-:Y:S01]  /*67a0*/  FMUL R5, R47.reuse, R5 ;  /* 0x000000052f057220 */ /* 0x040fe20000400000 */
[C---:B------:R-:W-:Y:S01]  /*67b0*/  FMUL R8, R47.reuse, R8 ;  /* 0x000000082f087220 */ /* 0x040fe20000400000 */
[----:B------:R-:W-:Y:S01]  /*67c0*/  FMUL R9, R47, R9 ;  /* 0x000000092f097220 */ /* 0x000fe20000400000 */
[----:B------:R-:W-:Y:S01]  /*67d0*/  SYNCS.ARRIVE.TRANS64.RED.A1T0 RZ, [UR5], RZ ;  /* 0x000000ffffff79a7 */ /* 0x000fe20008100405 */
[C---:B------:R-:W-:Y:S01]  /*67e0*/  FFMA R4, R49.reuse, R48, R4 ;  /* 0x0000003031047223 */ /* 0x040fe20000000004 */
[----:B------:R-:W-:Y:S01]  /*67f0*/  FFMA R5, R49, R50, R5 ;  /* 0x0000003231057223 */ /* 0x000fe20000000005 */
[C---:B------:R-:W-:Y:S01]  /*6800*/  FMUL R12, R47.reuse, R12 ;  /* 0x0000000c2f0c7220 */ /* 0x040fe20000400000 */
        /* <DEDUP_REMOVED lines=9> */
[----:B------:R-:W-:Y:S02]  /*68a0*/  HADD2.F32 R48, -RZ, R77.H1_H1 ;  /* 0x3000004dff307230 */ /* 0x000fe40000004100 */
[C---:B------:R-:W-:Y:S01]  /*68b0*/  FMUL R28, R47.reuse, R32 ;  /* 0x000000202f1c7220 */ /* 0x040fe20000400000 */
[C---:B------:R-:W-:Y:S01]  /*68c0*/  FMUL R29, R47.reuse, R33 ;  /* 0x000000212f1d7220 */ /* 0x040fe20000400000 */
[C---:B------:R-:W-:Y:S01]  /*68d0*/  FMUL R6, R47.reuse, R6 ;  /* 0x000000062f067220 */ /* 0x040fe20000400000 */
[C---:B------:R-:W-:Y:S01]  /*68e0*/  FMUL R7, R47.reuse, R7 ;  /* 0x000000072f077220 */ /* 0x040fe20000400000 */
[--C-:B------:R-:W-:Y:S02]  /*68f0*/  HADD2.F32 R55, -RZ, R57.reuse.H0_H0 ;  /* 0x20000039ff377230 */ /* 0x100fe40000004100 */
[----:B------:R-:W-:Y:S01]  /*6900*/  FMUL R10, R47, R10 ;  /* 0x0000000a2f0a7220 */ /* 0x000fe20000400000 */
[C---:B------:R-:W-:Y:S01]  /*6910*/  FFMA R6, R49.reuse, R51, R6 ;  /* 0x0000003331067223 */ /* 0x040fe20000000006 */
[----:B------:R-:W-:Y:S02]  /*6920*/  HADD2.F32 R56, -RZ, R57.H1_H1 ;  /* 0x30000039ff387230 */ /* 0x000fe40000004100 */
[C---:B------:R-:W-:Y:S01]  /*6930*/  FFMA R7, R49.reuse, R52, R7 ;  /* 0x0000003431077223 */ /* 0x040fe20000000007 */
[C---:B------:R-:W-:Y:S01]  /*6940*/  FFMA R8, R49.reuse, R53, R8 ;  /* 0x0000003531087223 */ /* 0x040fe20000000008 */
[C---:B------:R-:W-:Y:S01]  /*6950*/  FFMA R9, R49.reuse, R54, R9 ;  /* 0x0000003631097223 */ /* 0x040fe20000000009 */
[----:B------:R-:W-:Y:S02]  /*6960*/  HADD2.F32 R57, -RZ, R61.H0_H0 ;  /* 0x2000003dff397230 */ /* 0x000fe40000004100 */
[----:B------:R-:W-:Y:S01]  /*6970*/  FFMA R10, R49, R55, R10 ;  /* 0x00000037310a7223 */ /* 0x000fe2000000000a */
[----:B------:R-:W-:Y:S01]  /*6980*/  F2FP.SATFINITE.E4M3.F32.PACK_AB_MERGE_C R92, R7, R6, RZ ;  /* 0x00000006075c723e */ /* 0x000fe200048070ff */
[----:B------:R-:W-:Y:S02]  /*6990*/  HADD2.F32 R61, -RZ, R62.H0_H0 ;  /* 0x2000003eff3d7230 */ /* 0x000fe40000004100 */
[----:B------:R-:W-:Y:S01]  /*69a0*/  FMUL R11, R47, R11 ;  /* 0x0000000b2f0b7220 */ /* 0x000fe20000400000 */
[----:B------:R-:W-:Y:S01]  /*69b0*/  F2FP.F16.E4M3.UNPACK_B R64, R59.H1 ;  /* 0x0000003bff40723e */ /* 0x000fe200030006ff */
[----:B------:R-:W-:Y:S01]  /*69c0*/  HADD2.F32 R59, -RZ, R60.H0_H0 ;  /* 0x2000003cff3b7230 */ /* 0x000fe20000004100 */
[----:B------:R-:W-:Y:S01]  /*69d0*/  F2FP.SATFINITE.E4M3.F32.PACK_AB_MERGE_C R92, R5, R4, R92 ;  /* 0x00000004055c723e */ /* 0x000fe2000480705c */
[C---:B------:R-:W-:Y:S01]  /*69e0*/  FFMA R11, R49.reuse, R56, R11 ;  /* 0x00000038310b7223 */ /* 0x040fe2000000000b */
[C---:B------:R-:W-:Y:S01]  /*69f0*/  FFMA R12, R49.reuse, R57, R12 ;  /* 0x00000039310c7223 */ /* 0x040fe2000000000c */
[----:B------:R-:W-:Y:S01]  /*6a00*/  FFMA R13, R49, R58, R13 ;  /* 0x0000003a310d7223 */ /* 0x000fe2000000000d */
[----:B------:R-:W-:Y:S02]  /*6a10*/  HADD2.F32 R62, -RZ, R62.H1_H1 ;  /* 0x3000003eff3e7230 */ /* 0x000fe40000004100 */
[----:B------:R-:W-:Y:S01]  /*6a20*/  FMUL R14, R47, R14 ;  /* 0x0000000e2f0e7220 */ /* 0x000fe20000400000 */
[----:B------:R-:W-:Y:S01]  /*6a30*/  HADD2.F32 R60, -RZ, R60.H1_H1 ;  /* 0x3000003cff3c7230 */ /* 0x000fe20000004100 */
[----:B------:R-:W-:Y:S01]  /*6a40*/  F2FP.SATFINITE.E4M3.F32.PACK_AB_MERGE_C R93, R11, R10, RZ ;  /* 0x0000000a0b5d723e */ /* 0x000fe200048070ff */
[----:B------:R-:W-:Y:S02]  /*6a50*/  HADD2.F32 R51, -RZ, R77.H0_H0 ;  /* 0x2000004dff337230 */ /* 0x000fe40000004100 */
[----:B------:R-:W-:Y:S01]  /*6a60*/  FFMA R14, R49, R59, R14 ;  /* 0x0000003b310e7223 */ /* 0x000fe2000000000e */
[----:B------:R-:W-:Y:S01]  /*6a70*/  FMUL R15, R47, R15 ;  /* 0x0000000f2f0f7220 */ /* 0x000fe20000400000 */
[--C-:B------:R-:W-:Y:S01]  /*6a80*/  HADD2.F32 R63, -RZ, R64.reuse.H0_H0 ;  /* 0x20000040ff3f7230 */ /* 0x100fe20000004100 */
[----:B------:R-:W-:Y:S01]  /*6a90*/  F2FP.SATFINITE.E4M3.F32.PACK_AB_MERGE_C R93, R9, R8, R93 ;  /* 0x00000008095d723e */ /* 0x000fe2000480705d */
[----:B------:R-:W-:Y:S02]  /*6aa0*/  HADD2.F32 R64, -RZ, R64.H1_H1 ;  /* 0x30000040ff407230 */ /* 0x000fe40000004100 */
[C---:B------:R-:W-:Y:S01]  /*6ab0*/  FFMA R15, R49.reuse, R60, R15 ;  /* 0x0000003c310f7223 */ /* 0x040fe2000000000f */
[C---:B------:R-:W-:Y:S01]  /*6ac0*/  FFMA R16, R49.reuse, R61, R16 ;  /* 0x0000003d31107223 */ /* 0x040fe20000000010 */
[----:B------:R-:W-:Y:S01]  /*6ad0*/  FFMA R17, R49, R62, R17 ;  /* 0x0000003e31117223 */ /* 0x000fe20000000011 */
[C---:B------:R-:W-:Y:S01]  /*6ae0*/  FMUL R18, R47.reuse, R18 ;  /* 0x000000122f127220 */ /* 0x040fe20000400000 */
[C---:B------:R-:W-:Y:S01]  /*6af0*/  FMUL R19, R47.reuse, R19 ;  /* 0x000000132f137220 */ /* 0x040fe20000400000 */
[--C-:B------:R-:W-:Y:S02]  /*6b00*/  HADD2.F32 R66, -RZ, R68.reuse.H0_H0 ;  /* 0x20000044ff427230 */ /* 0x100fe40000004100 */
[----:B------:R-:W-:Y:S01]  /*6b10*/  FMUL R3, R47, R22 ;  /* 0x000000162f037220 */ /* 0x000fe20000400000 */
[C---:B------:R-:W-:Y:S01]  /*6b20*/  FFMA R18, R49.reuse, R63, R18 ;  /* 0x0000003f31127223 */ /* 0x040fe20000000012 */
[----:B------:R-:W-:Y:S02]  /*6b30*/  HADD2.F32 R68, -RZ, R68.H1_H1 ;  /* 0x30000044ff447230 */ /* 0x000fe40000004100 */
[----:B------:R-:W-:Y:S01]  /*6b40*/  FFMA R19, R49, R64, R19 ;  /* 0x0000004031137223 */ /* 0x000fe20000000013 */
[----:B------:R-:W-:Y:S01]  /*6b50*/  FMUL R23, R47, R23 ;  /* 0x000000172f177220 */ /* 0x000fe20000400000 */
[C---:B------:R-:W-:Y:S01]  /*6b60*/  FFMA R0, R49.reuse, R65, R0 ;  /* 0x0000004131007223 */ /* 0x040fe20000000000 */
[C---:B------:R-:W-:Y:S01]  /*6b70*/  FFMA R2, R49.reuse, R67, R2 ;  /* 0x0000004331027223 */ /* 0x040fe20000000002 */
[--C-:B------:R-:W-:Y:S02]  /*6b80*/  HADD2.F32 R71, -RZ, R72.reuse.H0_H0 ;  /* 0x20000048ff477230 */ /* 0x100fe40000004100 */
[----:B------:R-:W-:Y:S01]  /*6b90*/  FFMA R3, R49, R66, R3 ;  /* 0x0000004231037223 */ /* 0x000fe20000000003 */
[----:B------:R-:W-:Y:S02]  /*6ba0*/  HADD2.F32 R72, -RZ, R72.H1_H1 ;  /* 0x30000048ff487230 */ /* 0x000fe40000004100 */
[----:B------:R-:W-:Y:S01]  /*6bb0*/  FMUL R22, R47, R26 ;  /* 0x0000001a2f167220 */ /* 0x000fe20000400000 */
        /* <DEDUP_REMOVED lines=18> */
[----:B------:R-:W-:Y:S01]  /*6ce0*/  F2FP.SATFINITE.E4M3.F32.PACK_AB_MERGE_C R94, R15, R14, RZ ;  /* 0x0000000e0f5e723e */ /* 0x000fe200048070ff */
[----:B------:R-:W-:Y:S01]  /*6cf0*/  FFMA R28, R49, R51, R28 ;  /* 0x00000033311c7223 */ /* 0x000fe2000000001c */
[----:B------:R-:W-:Y:S01]  /*6d00*/  F2FP.SATFINITE.E4M3.F32.PACK_AB_MERGE_C R95, R19, R18, RZ ;  /* 0x00000012135f723e */ /* 0x000fe200048070ff */
[C---:B------:R-:W-:Y:S01]  /*6d10*/  FFMA R29, R49.reuse, R48, R29 ;  /* 0x00000030311d7223 */ /* 0x040fe2000000001d */
[C---:B------:R-:W-:Y:S01]  /*6d20*/  FFMA R30, R49.reuse, R77, R30 ;  /* 0x0000004d311e7223 */ /* 0x040fe2000000001e */
[----:B------:R-:W-:Y:S01]  /*6d30*/  FFMA R35, R49, R50, R35 ;  /* 0x0000003231237223 */ /* 0x000fe20000000023 */
[----:B------:R-:W-:Y:S02]  /*6d40*/  F2FP.SATFINITE.E4M3.F32.PACK_AB_MERGE_C R94, R13, R12, R94 ;  /* 0x0000000c0d5e723e */ /* 0x000fe4000480705e */
[----:B------:R-:W-:Y:S02]  /*6d50*/  F2FP.SATFINITE.E4M3.F32.PACK_AB_MERGE_C R95, R17, R16, R95 ;  /* 0x00000010115f723e */ /* 0x000fe4000480705f */
[----:B------:R-:W-:Y:S02]  /*6d60*/  F2FP.SATFINITE.E4M3.F32.PACK_AB_MERGE_C R113, R23, R3, RZ ;  /* 0x000000031771723e */ /* 0x000fe400048070ff */
[----:B------:R-:W-:Y:S01]  /*6d70*/  F2FP.SATFINITE.E4M3.F32.PACK_AB_MERGE_C R114, R27, R22, RZ ;  /* 0x000000161b72723e */ /* 0x000fe200048070ff */
[----:B------:R1:W-:Y:S01]  /*6d80*/  STS.128 [R103+UR43+0x1400], R92 ;  /* 0x0014005c67007988 */ /* 0x0003e20008000c2b */
[----:B------:R-:W-:Y:S02]  /*6d90*/  F2FP.SATFINITE.E4M3.F32.PACK_AB_MERGE_C R116, R31, R26, RZ ;  /* 0x0000001a1f74723e */ /* 0x000fe400048070ff */
[----:B------:R-:W-:Y:S02]  /*6da0*/  F2FP.SATFINITE.E4M3.F32.PACK_AB_MERGE_C R117, R35, R30, RZ ;  /* 0x0000001e2375723e */ /* 0x000fe400048070ff */
[----:B------:R-:W-:Y:S02]  /*6db0*/  F2FP.SATFINITE.E4M3.F32.PACK_AB_MERGE_C R112, R2, R0, R113 ;  /* 0x000000000270723e */ /* 0x000fe40004807071 */
[----:B------:R-:W-:Y:S02]  /*6dc0*/  F2FP.SATFINITE.E4M3.F32.PACK_AB_MERGE_C R113, R21, R20, R114 ;  /* 0x000000141571723e */ /* 0x000fe40004807072 */
[----:B------:R-:W-:Y:S02]  /*6dd0*/  F2FP.SATFINITE.E4M3.F32.PACK_AB_MERGE_C R114, R25, R24, R116 ;  /* 0x000000181972723e */ /* 0x000fe40004807074 */
[----:B------:R-:W-:Y:S02]  /*6de0*/  F2FP.SATFINITE.E4M3.F32.PACK_AB_MERGE_C R115, R29, R28, R117 ;  /* 0x0000001c1d73723e */ /* 0x000fe40004807075 */
[----:B------:R-:W-:Y:S03]  /*6df0*/  IADD3 R116, PT, PT, R44, 0x1, RZ ;  /* 0x000000012c747810 */ /* 0x000fe60007ffe0ff */
[----:B------:R1:W-:Y:S01]  /*6e00*/  STS.128 [R102+0x1010], R112 ;  /* 0x0010107066007388 */ /* 0x0003e20000000c00 */
[----:B------:R-:W-:Y:S01]  /*6e10*/  @!PT LDS RZ, [RZ] ;  /* 0x00000000fffff984 */ /* 0x000fe20000000800 */
[----:B------:R-:W-:Y:S01]  /*6e20*/  @!PT LDS RZ, [RZ] ;  /* 0x00000000fffff984 */ /* 0x000fe20000000800 */
[----:B------:R-:W-:Y:S01]  /*6e30*/  @!PT LDS RZ, [RZ] ;  /* 0x00000000fffff984 */ /* 0x000fe20000000800 */
[----:B------:R-:W-:Y:S01]  /*6e40*/  @!PT LDS RZ, [RZ] ;  /* 0x00000000fffff984 */ /* 0x000fe20000000800 */
[----:B------:R3:W-:Y:S07]  /*6e50*/  MEMBAR.ALL.CTA ;  /* 0x0000000000007992 */ /* 0x0007ee0000008000 */
[----:B---3--:R-:W3:Y:S02]  /*6e60*/  FENCE.VIEW.ASYNC.S ;  /* 0x00000000000073c6 */ /* 0x008ee40000000000 */
[----:B---3--:R-:W-:Y:S06]  /*6e70*/  BAR.SYNC.DEFER_BLOCKING 0x1, 0x80 ;  /* 0x0042000000007b1d */ /* 0x008fec0000010000 */
[----:B------:R-:W-:Y:S05]  /*6e80*/  @P0 BRA `(.L_x_117) ;  /* 0x0000000000340947 */ /* 0x000fea0003800000 */
[----:B------:R-:W-:Y:S01]  /*6e90*/  UIADD3 UR12, UPT, UPT, UR43, 0x1400, URZ ;  /* 0x000014002b0c7890 */ /* 0x000fe2000fffe0ff */
[----:B------:R-:W-:Y:S01]  /*6ea0*/  R2UR UR9, R91 ;  /* 0x000000005b0972ca */ /* 0x000fe200000e0000 */
[----:B------:R-:W-:Y:S01]  /*6eb0*/  UIADD3 UR10, UP0, UPT, UR46, 0x680, URZ ;  /* 0x000006802e0a7890 */ /* 0x000fe2000ff1e0ff */
[----:B------:R-:W-:Y:S01]  /*6ec0*/  R2UR UR8, R97 ;  /* 0x00000000610872ca */ /* 0x000fe200000e0000 */
[----:B------:R-:W-:Y:S02]  /*6ed0*/  UMOV UR7, UR36 ;  /* 0x0000002400077c82 */ /* 0x000fe40008000000 */
[----:B------:R-:W-:Y:S01]  /*6ee0*/  IMAD.U32 R109, RZ, RZ, UR12 ;  /* 0x0000000cff6d7e24 */ /* 0x000fe2000f8e00ff */
[----:B------:R-:W-:Y:S04]  /*6ef0*/  UIADD3.X UR11, UPT, UPT, URZ, UR47, URZ, UP0, !UPT ;  /* 0x0000002fff0b7290 */ /* 0x000fe800087fe4ff */
[----:B------:R-:W-:Y:S03]  /*6f00*/  R2UR UR4, R109 ;  /* 0x000000006d0472ca */ /* 0x000fe600000e0000 */
[----:B------:R-:W-:Y:S02]  /*6f10*/  USHF.L.U32 UR5, UR9, 0x6, URZ ;  /* 0x0000000609057899 */ /* 0x000fe400080006ff */
[----:B------:R-:W-:Y:S09]  /*6f20*/  USHF.L.U32 UR6, UR8, 0x6, URZ ;  /* 0x0000000608067899 */ /* 0x000ff200080006ff */
[----:B------:R3:W-:Y:S01]  /*6f30*/  UTMASTG.3D [UR4], [UR10] ;  /* 0x000000040a0073b5 */ /* 0x0007e20008010000 */
[----:B------:R0:W-:Y:S01]  /*6f40*/  UTMACMDFLUSH ;  /* 0x00000000000079b7 */ /* 0x0001e20000000000 */
[----:B---3--:R-:W-:Y:S04]  /*6f50*/  DEPBAR.LE SB0, 0x0 ;  /* 0x000080000000791a */ /* 0x008fe80000000000 */
.L_x_117:
[----:B------:R-:W-:Y:S05]  /*6f60*/  BSYNC.RECONVERGENT B0 ;  /* 0x0000000000007941 */ /* 0x000fea0003800200 */
.L_x_116:
[----:B------:R-:W-:Y:S01]  /*6f70*/  BAR.SYNC.DEFER_BLOCKING 0x1, 0x80 ;  /* 0x0042000000007b1d */ /* 0x000fe20000010000 */
[----:B------:R-:W-:Y:S01]  /*6f80*/  ISETP.NE.AND P2, PT, R110, RZ, PT ;  /* 0x000000ff6e00720c */ /* 0x000fe20003f45270 */
[----:B------:R-:W-:Y:S01]  /*6f90*/  IMAD.IADD R91, R43, 0x1, R79 ;  /* 0x000000012b5b7824 */ /* 0x000fe200078e024f */
[----:B------:R-:W-:Y:S01]  /*6fa0*/  ISETP.NE.AND P0, PT, R111, 0x2, PT ;  /* 0x000000026f00780c */ /* 0x000fe20003f05270 */
[----:B------:R-:W-:Y:S01]  /*6fb0*/  IMAD.IADD R97, R45, 0x1, R90 ;  /* 0x000000012d617824 */ /* 0x000fe200078e025a */
[----:B------:R-:W-:Y:S02]  /*6fc0*/  ISETP.NE.AND P1, PT, R116, 0x4, PT ;  /* 0x000000047400780c */ /* 0x000fe40003f25270 */
[----:B------:R-:W-:Y:S02]  /*6fd0*/  SEL R0, RZ, 0x1, P0 ;  /* 0x00000001ff007807 */ /* 0x000fe40000000000 */
[----:B------:R-:W-:Y:S02]  /*6fe0*/  SEL R3, RZ, 0x1, P1 ;  /* 0x00000001ff037807 */ /* 0x000fe40000800000 */
[----:B------:R-:W-:Y:S02]  /*6ff0*/  LOP3.LUT R107, R107, R0, RZ, 0x3c, !PT ;  /* 0x000000006b6b7212 */ /* 0x000fe400078e3cff */
[----:B------:R-:W-:Y:S02]  /*7000*/  LOP3.LUT R108, R108, R3, RZ, 0x3c, !PT ;  /* 0x000000036c6c7212 */ /* 0x000fe400078e3cff */
[----:B------:R-:W-:Y:S02]  /*7010*/  @P2 R2UR UR36, R105 ;  /* 0x00000000692422ca */ /* 0x000fe400000e0000 */
[----:B------:R-:W-:Y:S02]  /*7020*/  SEL R111, R111, RZ, P0 ;  /* 0x000000ff6f6f7207 */ /* 0x000fe40000000000 */
[----:B------:R-:W-:Y:S01]  /*7030*/  SEL R44, R116, RZ, P1 ;  /* 0x000000ff742c7207 */ /* 0x000fe20000800000 */
[----:B------:R-:W-:Y:S10]  /*7040*/  @P2 BRA `(.L_x_118) ;  /* 0xffffffe400842947 */ /* 0x000ff4000383ffff */
[----:B------:R-:W-:Y:S05]  /*7050*/  EXIT ;  /* 0x000000000000794d */ /* 0x000fea0003800000 */
.L_x_20:
[----:B--2---:R2:W1:Y:S02]  /*7060*/  SYNCS.PHASECHK.TRANS64.TRYWAIT P0, [R3+URZ+0x240], R2 ;  /* 0x00024002030075a7 */ /* 0x00446400080011ff */
[----:B-1----:R-:W-:Y:S05]  /*7070*/  @!P0 NANOSLEEP.SYNCS 0x989680 ;  /* 0x009896800000895d */ /* 0x002fea0003900000 */
[----:B------:R-:W1:Y:S02]  /*7080*/  @!P0 SYNCS.PHASECHK.TRANS64 P0, [R3+URZ+0x240], R2 ;  /* 0x00024002030085a7 */ /* 0x000e6400080010ff */
[----:B-1----:R-:W-:Y:S05]  /*7090*/  @!P0 BRA `(.L_x_20) ;  /* 0xfffffffc00f08947 */ /* 0x002fea000383ffff */
[----:B------:R-:W-:Y:S05]  /*70a0*/  BRA `(.L_x_119) ;  /* 0xffffffa400f87947 */ /* 0x000fea000383ffff */
.L_x_23:
[----:B-1----:R-:W-:-:S07]  /*70b0*/  MOV R2, UR33 ;  /* 0x0000002100027c02 */ /* 0x002fce0008000f00 */
.L_x_120:
[----:B-1----:R1:W2:Y:S02]  /*70c0*/  SYNCS.PHASECHK.TRANS64.TRYWAIT P0, [R2+URZ+0xd8], R5 ;  /* 0x0000d805020075a7 */ /* 0x0022a400080011ff */
[----:B--2---:R-:W-:Y:S05]  /*70d0*/  @!P0 NANOSLEEP.SYNCS 0x989680 ;  /* 0x009896800000895d */ /* 0x004fea0003900000 */
[----:B------:R-:W2:Y:S02]  /*70e0*/  @!P0 SYNCS.PHASECHK.TRANS64 P0, [R2+URZ+0xd8], R5 ;  /* 0x0000d805020085a7 */ /* 0x000ea400080010ff */
[----:B--2---:R-:W-:Y:S05]  /*70f0*/  @!P0 BRA `(.L_x_120) ;  /* 0xfffffffc00f08947 */ /* 0x004fea000383ffff */
[----:B------:R-:W-:Y:S05]  /*7100*/  BRA `(.L_x_22) ;  /* 0xffffffa800487947 */ /* 0x000fea000383ffff */
.L_x_29:
[----:B-1----:R-:W-:-:S07]  /*7110*/  MOV R2, UR17 ;  /* 0x0000001100027c02 */ /* 0x002fce0008000f00 */
.L_x_121:
[----:B-1----:R1:W2:Y:S02]  /*7120*/  SYNCS.PHASECHK.TRANS64.TRYWAIT P0, [R2+URZ+0xd8], R5 ;  /* 0x0000d805020075a7 */ /* 0x0022a400080011ff */
[----:B--2---:R-:W-:Y:S05]  /*7130*/  @!P0 NANOSLEEP.SYNCS 0x989680 ;  /* 0x009896800000895d */ /* 0x004fea0003900000 */
[----:B------:R-:W2:Y:S02]  /*7140*/  @!P0 SYNCS.PHASECHK.TRANS64 P0, [R2+URZ+0xd8], R5 ;  /* 0x0000d805020085a7 */ /* 0x000ea400080010ff */
[----:B--2---:R-:W-:Y:S05]  /*7150*/  @!P0 BRA `(.L_x_121) ;  /* 0xfffffffc00f08947 */ /* 0x004fea000383ffff */
[----:B------:R-:W-:Y:S05]  /*7160*/  BRA `(.L_x_28) ;  /* 0xffffffa800ec7947 */ /* 0x000fea000383ffff */
.L_x_33:
[----:B-1----:R1:W2:Y:S02]  /*7170*/  SYNCS.PHASECHK.TRANS64.TRYWAIT P0, [R2+URZ+0x1d0], R3 ;  /* 0x0001d003020075a7 */ /* 0x0022a400080011ff */
[----:B--2---:R-:W-:Y:S05]  /*7180*/  @!P0 NANOSLEEP.SYNCS 0x989680 ;  /* 0x009896800000895d */ /* 0x004fea0003900000 */
[----:B------:R-:W2:Y:S02]  /*7190*/  @!P0 SYNCS.PHASECHK.TRANS64 P0, [R2+URZ+0x1d0], R3 ;  /* 0x0001d003020085a7 */ /* 0x000ea400080010ff */
[----:B--2---:R-:W-:Y:S05]  /*71a0*/  @!P0 BRA `(.L_x_33) ;  /* 0xfffffffc00f08947 */ /* 0x004fea000383ffff */
[----:B------:R-:W-:Y:S05]  /*71b0*/  BRA `(.L_x_122) ;  /* 0xffffffac00787947 */ /* 0x000fea000383ffff */
.L_x_37:
[----:B----4-:R-:W-:-:S07]  /*71c0*/  MOV R0, UR5 ;  /* 0x0000000500007c02 */ /* 0x010fce0008000f00 */
.L_x_123:
[----:B-1----:R1:W2:Y:S02]  /*71d0*/  SYNCS.PHASECHK.TRANS64.TRYWAIT P0, [R0+URZ], R3 ;  /* 0x00000003000075a7 */ /* 0x0022a400080011ff */
[----:B--2---:R-:W-:Y:S05]  /*71e0*/  @!P0 NANOSLEEP.SYNCS 0x989680 ;  /* 0x009896800000895d */ /* 0x004fea0003900000 */
[----:B------:R-:W2:Y:S02]  /*71f0*/  @!P0 SYNCS.PHASECHK.TRANS64 P0, [R0+URZ], R3 ;  /* 0x00000003000085a7 */ /* 0x000ea400080010ff */
[----:B--2---:R-:W-:Y:S05]  /*7200*/  @!P0 BRA `(.L_x_123) ;  /* 0xfffffffc00f08947 */ /* 0x004fea000383ffff */
[----:B------:R-:W-:Y:S05]  /*7210*/  BRA `(.L_x_124) ;  /* 0xffffffb000e87947 */ /* 0x000fea000383ffff */
.L_x_38:
[----:B----4-:R-:W-:-:S07]  /*7220*/  MOV R0, UR5 ;  /* 0x0000000500007c02 */ /* 0x010fce0008000f00 */
.L_x_125:
[----:B-1----:R1:W2:Y:S02]  /*7230*/  SYNCS.PHASECHK.TRANS64.TRYWAIT P0, [R0+URZ], R3 ;  /* 0x00000003000075a7 */ /* 0x0022a400080011ff */
[----:B--2---:R-:W-:Y:S05]  /*7240*/  @!P0 NANOSLEEP.SYNCS 0x989680 ;  /* 0x009896800000895d */ /* 0x004fea0003900000 */
[----:B------:R-:W2:Y:S02]  /*7250*/  @!P0 SYNCS.PHASECHK.TRANS64 P0, [R0+URZ], R3 ;  /* 0x00000003000085a7 */ /* 0x000ea400080010ff */
[----:B--2---:R-:W-:Y:S05]  /*7260*/  @!P0 BRA `(.L_x_125) ;  /* 0xfffffffc00f08947 */ /* 0x004fea000383ffff */
[----:B------:R-:W-:Y:S05]  /*7270*/  BRA `(.L_x_126) ;  /* 0xffffffb000f47947 */ /* 0x000fea000383ffff */
.L_x_39:
[----:B----4-:R-:W-:-:S07]  /*7280*/  MOV R0, UR5 ;  /* 0x0000000500007c02 */ /* 0x010fce0008000f00 */
.L_x_127:
[----:B-1----:R1:W2:Y:S02]  /*7290*/  SYNCS.PHASECHK.TRANS64.TRYWAIT P0, [R0+URZ], R3 ;  /* 0x00000003000075a7 */ /* 0x0022a400080011ff */
[----:B--2---:R-:W-:Y:S05]  /*72a0*/  @!P0 NANOSLEEP.SYNCS 0x989680 ;  /* 0x009896800000895d */ /* 0x004fea0003900000 */
[----:B------:R-:W2:Y:S02]  /*72b0*/  @!P0 SYNCS.PHASECHK.TRANS64 P0, [R0+URZ], R3 ;  /* 0x00000003000085a7 */ /* 0x000ea400080010ff */
[----:B--2---:R-:W-:Y:S05]  /*72c0*/  @!P0 BRA `(.L_x_127) ;  /* 0xfffffffc00f08947 */ /* 0x004fea000383ffff */
[----:B------:R-:W-:Y:S05]  /*72d0*/  BRA `(.L_x_128) ;  /* 0xffffffb400007947 */ /* 0x000fea000383ffff */
.L_x_40:
[----:B----4-:R-:W-:-:S07]  /*72e0*/  MOV R0, UR5 ;  /* 0x0000000500007c02 */ /* 0x010fce0008000f00 */
.L_x_129:
[----:B-1----:R1:W2:Y:S02]  /*72f0*/  SYNCS.PHASECHK.TRANS64.TRYWAIT P0, [R0+URZ], R3 ;  /* 0x00000003000075a7 */ /* 0x0022a400080011ff */
[----:B--2---:R-:W-:Y:S05]  /*7300*/  @!P0 NANOSLEEP.SYNCS 0x989680 ;  /* 0x009896800000895d */ /* 0x004fea0003900000 */
[----:B------:R-:W2:Y:S02]  /*7310*/  @!P0 SYNCS.PHASECHK.TRANS64 P0, [R0+URZ], R3 ;  /* 0x00000003000085a7 */ /* 0x000ea400080010ff */
[----:B--2---:R-:W-:Y:S05]  /*7320*/  @!P0 BRA `(.L_x_129) ;  /* 0xfffffffc00f08947 */ /* 0x004fea000383ffff */
[----:B------:R-:W-:Y:S05]  /*7330*/  BRA `(.L_x_130) ;  /* 0xffffffb4000c7947 */ /* 0x000fea000383ffff */
.L_x_41:
[----:B----4-:R-:W-:-:S07]  /*7340*/  MOV R0, UR5 ;  /* 0x0000000500007c02 */ /* 0x010fce0008000f00 */
.L_x_131:
[----:B-1----:R1:W2:Y:S02]  /*7350*/  SYNCS.PHASECHK.TRANS64.TRYWAIT P0, [R0+URZ], R3 ;  /* 0x00000003000075a7 */ /* 0x0022a400080011ff */
[----:B--2---:R-:W-:Y:S05]  /*7360*/  @!P0 NANOSLEEP.SYNCS 0x989680 ;  /* 0x009896800000895d */ /* 0x004fea0003900000 */
[----:B------:R-:W2:Y:S02]  /*7370*/  @!P0 SYNCS.PHASECHK.TRANS64 P0, [R0+URZ], R3 ;  /* 0x00000003000085a7 */ /* 0x000ea400080010ff */
[----:B--2---:R-:W-:Y:S05]  /*7380*/  @!P0 BRA `(.L_x_131) ;  /* 0xfffffffc00f08947 */ /* 0x004fea000383ffff */
[----:B------:R-:W-:Y:S05]  /*7390*/  BRA `(.L_x_132) ;  /* 0xffffffb400187947 */ /* 0x000fea000383ffff */
.L_x_42:
[----:B----4-:R-:W-:-:S07]  /*73a0*/  MOV R0, UR5 ;  /* 0x0000000500007c02 */ /* 0x010fce0008000f00 */
.L_x_133:
[----:B-1----:R1:W2:Y:S02]  /*73b0*/  SYNCS.PHASECHK.TRANS64.TRYWAIT P0, [R0+URZ], R3 ;  /* 0x00000003000075a7 */ /* 0x0022a400080011ff */
[----:B--2---:R-:W-:Y:S05]  /*73c0*/  @!P0 NANOSLEEP.SYNCS 0x989680 ;  /* 0x009896800000895d */ /* 0x004fea0003900000 */
[----:B------:R-:W2:Y:S02]  /*73d0*/  @!P0 SYNCS.PHASECHK.TRANS64 P0, [R0+URZ], R3 ;  /* 0x00000003000085a7 */ /* 0x000ea400080010ff */
[----:B--2---:R-:W-:Y:S05]  /*73e0*/  @!P0 BRA `(.L_x_133) ;  /* 0xfffffffc00f08947 */ /* 0x004fea000383ffff */
[----:B------:R-:W-:Y:S05]  /*73f0*/  BRA `(.L_x_134) ;  /* 0xffffffb400247947 */ /* 0x000fea000383ffff */
.L_x_43:
[----:B----4-:R-:W-:-:S07]  /*7400*/  MOV R0, UR5 ;  /* 0x0000000500007c02 */ /* 0x010fce0008000f00 */
.L_x_135:
[----:B-1----:R1:W2:Y:S02]  /*7410*/  SYNCS.PHASECHK.TRANS64.TRYWAIT P0, [R0+URZ], R3 ;  /* 0x00000003000075a7 */ /* 0x0022a400080011ff */
[----:B--2---:R-:W-:Y:S05]  /*7420*/  @!P0 NANOSLEEP.SYNCS 0x989680 ;  /* 0x009896800000895d */ /* 0x004fea0003900000 */
[----:B------:R-:W2:Y:S02]  /*7430*/  @!P0 SYNCS.PHASECHK.TRANS64 P0, [R0+URZ], R3 ;  /* 0x00000003000085a7 */ /* 0x000ea400080010ff */
[----:B--2---:R-:W-:Y:S05]  /*7440*/  @!P0 BRA `(.L_x_135) ;  /* 0xfffffffc00f08947 */ /* 0x004fea000383ffff */
[----:B------:R-:W-:Y:S05]  /*7450*/  BRA `(.L_x_136) ;  /* 0xffffffb400307947 */ /* 0x000fea000383ffff */
.L_x_44:
[----:B----4-:R-:W-:-:S07]  /*7460*/  MOV R0, UR5 ;  /* 0x0000000500007c02 */ /* 0x010fce0008000f00 */
.L_x_137:
[----:B-1----:R1:W2:Y:S02]  /*7470*/  SYNCS.PHASECHK.TRANS64.TRYWAIT P0, [R0+URZ], R3 ;  /* 0x00000003000075a7 */ /* 0x0022a400080011ff */
[----:B--2---:R-:W-:Y:S05]  /*7480*/  @!P0 NANOSLEEP.SYNCS 0x989680 ;  /* 0x009896800000895d */ /* 0x004fea0003900000 */
[----:B------:R-:W2:Y:S02]  /*7490*/  @!P0 SYNCS.PHASECHK.TRANS64 P0, [R0+URZ], R3 ;  /* 0x00000003000085a7 */ /* 0x000ea400080010ff */
[----:B--2---:R-:W-:Y:S05]  /*74a0*/  @!P0 BRA `(.L_x_137) ;  /* 0xfffffffc00f08947 */ /* 0x004fea000383ffff */
[----:B------:R-:W-:Y:S05]  /*74b0*/  BRA `(.L_x_138) ;  /* 0xffffffb4003c7947 */ /* 0x000fea000383ffff */
.L_x_45:
[----:B----4-:R-:W-:-:S07]  /*74c0*/  MOV R0, UR5 ;  /* 0x0000000500007c02 */ /* 0x010fce0008000f00 */
.L_x_139:
[----:B-1----:R1:W2:Y:S02]  /*74d0*/  SYNCS.PHASECHK.TRANS64.TRYWAIT P0, [R0+URZ], R3 ;  /* 0x00000003000075a7 */ /* 0x0022a400080011ff */
[----:B--2---:R-:W-:Y:S05]  /*74e0*/  @!P0 NANOSLEEP.SYNCS 0x989680 ;  /* 0x009896800000895d */ /* 0x004fea0003900000 */
[----:B------:R-:W2:Y:S02]  /*74f0*/  @!P0 SYNCS.PHASECHK.TRANS64 P0, [R0+URZ], R3 ;  /* 0x00000003000085a7 */ /* 0x000ea400080010ff */
[----:B--2---:R-:W-:Y:S05]  /*7500*/  @!P0 BRA `(.L_x_139) ;  /* 0xfffffffc00f08947 */ /* 0x004fea000383ffff */
[----:B------:R-:W-:Y:S05]  /*7510*/  BRA `(.L_x_140) ;  /* 0xffffffb400487947 */ /* 0x000fea000383ffff */
.L_x_46:
[----:B----4-:R-:W-:-:S07]  /*7520*/  MOV R0, UR5 ;  /* 0x0000000500007c02 */ /* 0x010fce0008000f00 */
.L_x_141:
[----:B-1----:R1:W2:Y:S02]  /*7530*/  SYNCS.PHASECHK.TRANS64.TRYWAIT P0, [R0+URZ], R3 ;  /* 0x00000003000075a7 */ /* 0x0022a400080011ff */
[----:B--2---:R-:W-:Y:S05]  /*7540*/  @!P0 NANOSLEEP.SYNCS 0x989680 ;  /* 0x009896800000895d */ /* 0x004fea0003900000 */
[----:B------:R-:W2:Y:S02]  /*7550*/  @!P0 SYNCS.PHASECHK.TRANS64 P0, [R0+URZ], R3 ;  /* 0x00000003000085a7 */ /* 0x000ea400080010ff */
[----:B--2---:R-:W-:Y:S05]  /*7560*/  @!P0 BRA `(.L_x_141) ;  /* 0xfffffffc00f08947 */ /* 0x004fea000383ffff */
[----:B------:R-:W-:Y:S05]  /*7570*/  BRA `(.L_x_142) ;  /* 0xffffffb400547947 */ /* 0x000fea000383ffff */
.L_x_47:
[----:B----4-:R-:W-:-:S07]  /*7580*/  MOV R0, UR5 ;  /* 0x0000000500007c02 */ /* 0x010fce0008000f00 */
.L_x_143:
[----:B-1----:R1:W2:Y:S02]  /*7590*/  SYNCS.PHASECHK.TRANS64.TRYWAIT P0, [R0+URZ], R3 ;  /* 0x00000003000075a7 */ /* 0x0022a400080011ff */
[----:B--2---:R-:W-:Y:S05]  /*75a0*/  @!P0 NANOSLEEP.SYNCS 0x989680 ;  /* 0x009896800000895d */ /* 0x004fea0003900000 */
[----:B------:R-:W2:Y:S02]  /*75b0*/  @!P0 SYNCS.PHASECHK.TRANS64 P0, [R0+URZ], R3 ;  /* 0x00000003000085a7 */ /* 0x000ea400080010ff */
[----:B--2---:R-:W-:Y:S05]  /*75c0*/  @!P0 BRA `(.L_x_143) ;  /* 0xfffffffc00f08947 */ /* 0x004fea000383ffff */
[----:B------:R-:W-:Y:S05]  /*75d0*/  BRA `(.L_x_144) ;  /* 0xffffffb400607947 */ /* 0x000fea000383ffff */
.L_x_48:
[----:B----4-:R-:W-:-:S07]  /*75e0*/  MOV R0, UR5 ;  /* 0x0000000500007c02 */ /* 0x010fce0008000f00 */
.L_x_145:
[----:B-1----:R1:W2:Y:S02]  /*75f0*/  SYNCS.PHASECHK.TRANS64.TRYWAIT P0, [R0+URZ], R3 ;  /* 0x00000003000075a7 */ /* 0x0022a400080011ff */
[----:B--2---:R-:W-:Y:S05]  /*7600*/  @!P0 NANOSLEEP.SYNCS 0x989680 ;  /* 0x009896800000895d */ /* 0x004fea0003900000 */
[----:B------:R-:W2:Y:S02]  /*7610*/  @!P0 SYNCS.PHASECHK.TRANS64 P0, [R0+URZ], R3 ;  /* 0x00000003000085a7 */ /* 0x000ea400080010ff */
[----:B--2---:R-:W-:Y:S05]  /*7620*/  @!P0 BRA `(.L_x_145) ;  /* 0xfffffffc00f08947 */ /* 0x004fea000383ffff */
[----:B------:R-:W-:Y:S05]  /*7630*/  BRA `(.L_x_146) ;  /* 0xffffffb4006c7947 */ /* 0x000fea000383ffff */
.L_x_49:
[----:B----4-:R-:W-:-:S07]  /*7640*/  MOV R0, UR5 ;  /* 0x0000000500007c02 */ /* 0x010fce0008000f00 */
.L_x_147:
[----:B-1----:R1:W2:Y:S02]  /*7650*/  SYNCS.PHASECHK.TRANS64.TRYWAIT P0, [R0+URZ], R3 ;  /* 0x00000003000075a7 */ /* 0x0022a400080011ff */
[----:B--2---:R-:W-:Y:S05]  /*7660*/  @!P0 NANOSLEEP.SYNCS 0x989680 ;  /* 0x009896800000895d */ /* 0x004fea0003900000 */
[----:B------:R-:W2:Y:S02]  /*7670*/  @!P0 SYNCS.PHASECHK.TRANS64 P0, [R0+URZ], R3 ;  /* 0x00000003000085a7 */ /* 0x000ea400080010ff */
[----:B--2---:R-:W-:Y:S05]  /*7680*/  @!P0 BRA `(.L_x_147) ;  /* 0xfffffffc00f08947 */ /* 0x004fea000383ffff */
[----:B------:R-:W-:Y:S05]  /*7690*/  BRA `(.L_x_148) ;  /* 0xffffffb400787947 */ /* 0x000fea000383ffff */
.L_x_50:
[----:B----4-:R-:W-:-:S07]  /*76a0*/  MOV R0, UR5 ;  /* 0x0000000500007c02 */ /* 0x010fce0008000f00 */
.L_x_149:
[----:B-1----:R1:W2:Y:S02]  /*76b0*/  SYNCS.PHASECHK.TRANS64.TRYWAIT P0, [R0+URZ], R3 ;  /* 0x00000003000075a7 */ /* 0x0022a400080011ff */
[----:B--2---:R-:W-:Y:S05]  /*76c0*/  @!P0 NANOSLEEP.SYNCS 0x989680 ;  /* 0x009896800000895d */ /* 0x004fea0003900000 */
[----:B------:R-:W2:Y:S02]  /*76d0*/  @!P0 SYNCS.PHASECHK.TRANS64 P0, [R0+URZ], R3 ;  /* 0x00000003000085a7 */ /* 0x000ea400080010ff */
[----:B--2---:R-:W-:Y:S05]  /*76e0*/  @!P0 BRA `(.L_x_149) ;  /* 0xfffffffc00f08947 */ /* 0x004fea000383ffff */
[----:B------:R-:W-:Y:S05]  /*76f0*/  BRA `(.L_x_150) ;  /* 0xffffffb400847947 */ /* 0x000fea000383ffff */
.L_x_51:
[----:B----4-:R-:W-:-:S07]  /*7700*/  MOV R0, UR5 ;  /* 0x0000000500007c02 */ /* 0x010fce0008000f00 */
.L_x_151:
[----:B-1----:R1:W2:Y:S02]  /*7710*/  SYNCS.PHASECHK.TRANS64.TRYWAIT P0, [R0+URZ], R3 ;  /* 0x00000003000075a7 */ /* 0x0022a400080011ff */
[----:B--2---:R-:W-:Y:S05]  /*7720*/  @!P0 NANOSLEEP.SYNCS 0x989680 ;  /* 0x009896800000895d */ /* 0x004fea0003900000 */
[----:B------:R-:W2:Y:S02]  /*7730*/  @!P0 SYNCS.PHASECHK.TRANS64 P0, [R0+URZ], R3 ;  /* 0x00000003000085a7 */ /* 0x000ea400080010ff */
[----:B--2---:R-:W-:Y:S05]  /*7740*/  @!P0 BRA `(.L_x_151) ;  /* 0xfffffffc00f08947 */ /* 0x004fea000383ffff */
[----:B------:R-:W-:Y:S05]  /*7750*/  BRA `(.L_x_152) ;  /* 0xffffffb400907947 */ /* 0x000fea000383ffff */
.L_x_52:
[----:B----4-:R-:W-:-:S07]  /*7760*/  MOV R0, UR5 ;  /* 0x0000000500007c02 */ /* 0x010fce0008000f00 */
.L_x_153:
[----:B-1----:R1:W2:Y:S02]  /*7770*/  SYNCS.PHASECHK.TRANS64.TRYWAIT P0, [R0+URZ], R3 ;  /* 0x00000003000075a7 */ /* 0x0022a400080011ff */
[----:B--2---:R-:W-:Y:S05]  /*7780*/  @!P0 NANOSLEEP.SYNCS 0x989680 ;  /* 0x009896800000895d */ /* 0x004fea0003900000 */
[----:B------:R-:W2:Y:S02]  /*7790*/  @!P0 SYNCS.PHASECHK.TRANS64 P0, [R0+URZ], R3 ;  /* 0x00000003000085a7 */ /* 0x000ea400080010ff */
[----:B--2---:R-:W-:Y:S05]  /*77a0*/  @!P0 BRA `(.L_x_153) ;  /* 0xfffffffc00f08947 */ /* 0x004fea000383ffff */
[----:B------:R-:W-:Y:S05]  /*77b0*/  BRA `(.L_x_154) ;  /* 0xffffffb4009c7947 */ /* 0x000fea000383ffff */
.L_x_53:
[----:B----4-:R-:W-:-:S07]  /*77c0*/  MOV R0, UR5 ;  /* 0x0000000500007c02 */ /* 0x010fce0008000f00 */
.L_x_155:
[----:B-1----:R1:W2:Y:S02]  /*77d0*/  SYNCS.PHASECHK.TRANS64.TRYWAIT P0, [R0+URZ], R3 ;  /* 0x00000003000075a7 */ /* 0x0022a400080011ff */
[----:B--2---:R-:W-:Y:S05]  /*77e0*/  @!P0 NANOSLEEP.SYNCS 0x989680 ;  /* 0x009896800000895d */ /* 0x004fea0003900000 */
[----:B------:R-:W2:Y:S02]  /*77f0*/  @!P0 SYNCS.PHASECHK.TRANS64 P0, [R0+URZ], R3 ;  /* 0x00000003000085a7 */ /* 0x000ea400080010ff */
[----:B--2---:R-:W-:Y:S05]  /*7800*/  @!P0 BRA `(.L_x_155) ;  /* 0xfffffffc00f08947 */ /* 0x004fea000383ffff */
[----:B------:R-:W-:Y:S05]  /*7810*/  BRA `(.L_x_156) ;  /* 0xffffffb400a87947 */ /* 0x000fea000383ffff */
.L_x_54:
[----:B----4-:R-:W-:-:S07]  /*7820*/  MOV R0, UR5 ;  /* 0x0000000500007c02 */ /* 0x010fce0008000f00 */
.L_x_157:
[----:B-1----:R1:W2:Y:S02]  /*7830*/  SYNCS.PHASECHK.TRANS64.TRYWAIT P0, [R0+URZ], R3 ;  /* 0x00000003000075a7 */ /* 0x0022a400080011ff */
[----:B--2---:R-:W-:Y:S05]  /*7840*/  @!P0 NANOSLEEP.SYNCS 0x989680 ;  /* 0x009896800000895d */ /* 0x004fea0003900000 */
[----:B------:R-:W2:Y:S02]  /*7850*/  @!P0 SYNCS.PHASECHK.TRANS64 P0, [R0+URZ], R3 ;  /* 0x00000003000085a7 */ /* 0x000ea400080010ff */
[----:B--2---:R-:W-:Y:S05]  /*7860*/  @!P0 BRA `(.L_x_157) ;  /* 0xfffffffc00f08947 */ /* 0x004fea000383ffff */
[----:B------:R-:W-:Y:S05]  /*7870*/  BRA `(.L_x_158) ;  /* 0xffffffb400b47947 */ /* 0x000fea000383ffff */
.L_x_55:
[----:B----4-:R-:W-:-:S07]  /*7880*/  MOV R0, UR5 ;  /* 0x0000000500007c02 */ /* 0x010fce0008000f00 */
.L_x_159:
[----:B-1----:R1:W2:Y:S02]  /*7890*/  SYNCS.PHASECHK.TRANS64.TRYWAIT P0, [R0+URZ], R3 ;  /* 0x00000003000075a7 */ /* 0x0022a400080011ff */
[----:B--2---:R-:W-:Y:S05]  /*78a0*/  @!P0 NANOSLEEP.SYNCS 0x989680 ;  /* 0x009896800000895d */ /* 0x004fea0003900000 */
[----:B------:R-:W2:Y:S02]  /*78b0*/  @!P0 SYNCS.PHASECHK.TRANS64 P0, [R0+URZ], R3 ;  /* 0x00000003000085a7 */ /* 0x000ea400080010ff */
[----:B--2---:R-:W-:Y:S05]  /*78c0*/  @!P0 BRA `(.L_x_159) ;  /* 0xfffffffc00f08947 */ /* 0x004fea000383ffff */
[----:B------:R-:W-:Y:S05]  /*78d0*/  BRA `(.L_x_160) ;  /* 0xffffffb400c07947 */ /* 0x000fea000383ffff */
.L_x_56:
[----:B----4-:R-:W-:-:S07]  /*78e0*/  MOV R0, UR5 ;  /* 0x0000000500007c02 */ /* 0x010fce0008000f00 */
.L_x_161:
[----:B-1----:R1:W2:Y:S02]  /*78f0*/  SYNCS.PHASECHK.TRANS64.TRYWAIT P0, [R0+URZ], R3 ;  /* 0x00000003000075a7 */ /* 0x0022a400080011ff */
[----:B--2---:R-:W-:Y:S05]  /*7900*/  @!P0 NANOSLEEP.SYNCS 0x989680 ;  /* 0x009896800000895d */ /* 0x004fea0003900000 */
[----:B------:R-:W2:Y:S02]  /*7910*/  @!P0 SYNCS.PHASECHK.TRANS64 P0, [R0+URZ], R3 ;  /* 0x00000003000085a7 */ /* 0x000ea400080010ff */
[----:B--2---:R-:W-:Y:S05]  /*7920*/  @!P0 BRA `(.L_x_161) ;  /* 0xfffffffc00f08947 */ /* 0x004fea000383ffff */
[----:B------:R-:W-:Y:S05]  /*7930*/  BRA `(.L_x_162) ;  /* 0xffffffb400cc7947 */ /* 0x000fea000383ffff */
.L_x_57:
[----:B----4-:R-:W-:-:S07]  /*7940*/  MOV R0, UR5 ;  /* 0x0000000500007c02 */ /* 0x010fce0008000f00 */
.L_x_163:
[----:B-1----:R1:W2:Y:S02]  /*7950*/  SYNCS.PHASECHK.TRANS64.TRYWAIT P0, [R0+URZ], R3 ;  /* 0x00000003000075a7 */ /* 0x0022a400080011ff */
[----:B--2---:R-:W-:Y:S05]  /*7960*/  @!P0 NANOSLEEP.SYNCS 0x989680 ;  /* 0x009896800000895d */ /* 0x004fea0003900000 */
[----:B------:R-:W2:Y:S02]  /*7970*/  @!P0 SYNCS.PHASECHK.TRANS64 P0, [R0+URZ], R3 ;  /* 0x00000003000085a7 */ /* 0x000ea400080010ff */
[----:B--2---:R-:W-:Y:S05]  /*7980*/  @!P0 BRA `(.L_x_163) ;  /* 0xfffffffc00f08947 */ /* 0x004fea000383ffff */
[----:B------:R-:W-:Y:S05]  /*7990*/  BRA `(.L_x_164) ;  /* 0xffffffb400d87947 */ /* 0x000fea000383ffff */
.L_x_58:
[----:B----4-:R-:W-:-:S07]  /*79a0*/  MOV R0, UR5 ;  /* 0x0000000500007c02 */ /* 0x010fce0008000f00 */
.L_x_165:
[----:B-1----:R1:W2:Y:S02]  /*79b0*/  SYNCS.PHASECHK.TRANS64.TRYWAIT P0, [R0+URZ], R3 ;  /* 0x00000003000075a7 */ /* 0x0022a400080011ff */
[----:B--2---:R-:W-:Y:S05]  /*79c0*/  @!P0 NANOSLEEP.SYNCS 0x989680 ;  /* 0x009896800000895d */ /* 0x004fea0003900000 */
[----:B------:R-:W2:Y:S02]  /*79d0*/  @!P0 SYNCS.PHASECHK.TRANS64 P0, [R0+URZ], R3 ;  /* 0x00000003000085a7 */ /* 0x000ea400080010ff */
[----:B--2---:R-:W-:Y:S05]  /*79e0*/  @!P0 BRA `(.L_x_165) ;  /* 0xfffffffc00f08947 */ /* 0x004fea000383ffff */
[----:B------:R-:W-:Y:S05]  /*79f0*/  BRA `(.L_x_166) ;  /* 0xffffffb400e47947 */ /* 0x000fea000383ffff */
.L_x_59:
[----:B----4-:R-:W-:-:S07]  /*7a00*/  MOV R0, UR5 ;  /* 0x0000000500007c02 */ /* 0x010fce0008000f00 */
.L_x_167:
[----:B-1----:R1:W2:Y:S02]  /*7a10*/  SYNCS.PHASECHK.TRANS64.TRYWAIT P0, [R0+URZ], R3 ;  /* 0x00000003000075a7 */ /* 0x0022a400080011ff */
[----:B--2---:R-:W-:Y:S05]  /*7a20*/  @!P0 NANOSLEEP.SYNCS 0x989680 ;  /* 0x009896800000895d */ /* 0x004fea0003900000 */
[----:B------:R-:W2:Y:S02]  /*7a30*/  @!P0 SYNCS.PHASECHK.TRANS64 P0, [R0+URZ], R3 ;  /* 0x00000003000085a7 */ /* 0x000ea400080010ff */
[----:B--2---:R-:W-:Y:S05]  /*7a40*/  @!P0 BRA `(.L_x_167) ;  /* 0xfffffffc00f08947 */ /* 0x004fea000383ffff */
[----:B------:R-:W-:Y:S05]  /*7a50*/  BRA `(.L_x_168) ;  /* 0xffffffb400f07947 */ /* 0x000fea000383ffff */
.L_x_60:
[----:B----4-:R-:W-:-:S07]  /*7a60*/  MOV R0, UR5 ;  /* 0x0000000500007c02 */ /* 0x010fce0008000f00 */
.L_x_169:
[----:B-1----:R1:W2:Y:S02]  /*7a70*/  SYNCS.PHASECHK.TRANS64.TRYWAIT P0, [R0+URZ], R3 ;  /* 0x00000003000075a7 */ /* 0x0022a400080011ff */
[----:B--2---:R-:W-:Y:S05]  /*7a80*/  @!P0 NANOSLEEP.SYNCS 0x989680 ;  /* 0x009896800000895d */ /* 0x004fea0003900000 */
[----:B------:R-:W2:Y:S02]  /*7a90*/  @!P0 SYNCS.PHASECHK.TRANS64 P0, [R0+URZ], R3 ;  /* 0x00000003000085a7 */ /* 0x000ea400080010ff */
[----:B--2---:R-:W-:Y:S05]  /*7aa0*/  @!P0 BRA `(.L_x_169) ;  /* 0xfffffffc00f08947 */ /* 0x004fea000383ffff */
[----:B------:R-:W-:Y:S05]  /*7ab0*/  BRA `(.L_x_170) ;  /* 0xffffffb400fc7947 */ /* 0x000fea000383ffff */
.L_x_61:
[----:B----4-:R-:W-:-:S07]  /*7ac0*/  MOV R0, UR5 ;  /* 0x0000000500007c02 */ /* 0x010fce0008000f00 */
.L_x_171:
[----:B-1----:R1:W2:Y:S02]  /*7ad0*/  SYNCS.PHASECHK.TRANS64.TRYWAIT P0, [R0+URZ], R3 ;  /* 0x00000003000075a7 */ /* 0x0022a400080011ff */
[----:B--2---:R-:W-:Y:S05]  /*7ae0*/  @!P0 NANOSLEEP.SYNCS 0x989680 ;  /* 0x009896800000895d */ /* 0x004fea0003900000 */
[----:B------:R-:W2:Y:S02]  /*7af0*/  @!P0 SYNCS.PHASECHK.TRANS64 P0, [R0+URZ], R3 ;  /* 0x00000003000085a7 */ /* 0x000ea400080010ff */
[----:B--2---:R-:W-:Y:S05]  /*7b00*/  @!P0 BRA `(.L_x_171) ;  /* 0xfffffffc00f08947 */ /* 0x004fea000383ffff */
[----:B------:R-:W-:Y:S05]  /*7b10*/  BRA `(.L_x_172) ;  /* 0xffffffb800087947 */ /* 0x000fea000383ffff */
.L_x_62:
[----:B----4-:R-:W-:-:S07]  /*7b20*/  MOV R0, UR5 ;  /* 0x0000000500007c02 */ /* 0x010fce0008000f00 */
.L_x_173:
[----:B-1----:R1:W2:Y:S02]  /*7b30*/  SYNCS.PHASECHK.TRANS64.TRYWAIT P0, [R0+URZ], R3 ;  /* 0x00000003000075a7 */ /* 0x0022a400080011ff */
[----:B--2---:R-:W-:Y:S05]  /*7b40*/  @!P0 NANOSLEEP.SYNCS 0x989680 ;  /* 0x009896800000895d */ /* 0x004fea0003900000 */
[----:B------:R-:W2:Y:S02]  /*7b50*/  @!P0 SYNCS.PHASECHK.TRANS64 P0, [R0+URZ], R3 ;  /* 0x00000003000085a7 */ /* 0x000ea400080010ff */
[----:B--2---:R-:W-:Y:S05]  /*7b60*/  @!P0 BRA `(.L_x_173) ;  /* 0xfffffffc00f08947 */ /* 0x004fea000383ffff */
[----:B------:R-:W-:Y:S05]  /*7b70*/  BRA `(.L_x_174) ;  /* 0xffffffb800147947 */ /* 0x000fea000383ffff */
.L_x_65:
[----:B-1----:R1:W2:Y:S02]  /*7b80*/  SYNCS.PHASECHK.TRANS64.TRYWAIT P0, [R0+URZ+0x230], R5 ;  /* 0x00023005000075a7 */ /* 0x0022a400080011ff */
[----:B--2---:R-:W-:Y:S05]  /*7b90*/  @!P0 NANOSLEEP.SYNCS 0x989680 ;  /* 0x009896800000895d */ /* 0x004fea0003900000 */
[----:B------:R-:W2:Y:S02]  /*7ba0*/  @!P0 SYNCS.PHASECHK.TRANS64 P0, [R0+URZ+0x230], R5 ;  /* 0x00023005000085a7 */ /* 0x000ea400080010ff */
[----:B--2---:R-:W-:Y:S05]  /*7bb0*/  @!P0 BRA `(.L_x_65) ;  /* 0xfffffffc00f08947 */ /* 0x004fea000383ffff */
[----:B------:R-:W-:Y:S05]  /*7bc0*/  BRA `(.L_x_175) ;  /* 0xffffffb800707947 */ /* 0x000fea000383ffff */
.L_x_66:
[----:B------:R-:W-:-:S07]  /*7bd0*/  MOV R0, UR5 ;  /* 0x0000000500007c02 */ /* 0x000fce0008000f00 */
.L_x_176:
[----:B-1----:R1:W2:Y:S02]  /*7be0*/  SYNCS.PHASECHK.TRANS64.TRYWAIT P0, [R0+URZ+0x1e0], R5 ;  /* 0x0001e005000075a7 */ /* 0x0022a400080011ff */
[----:B--2---:R-:W-:Y:S05]  /*7bf0*/  @!P0 NANOSLEEP.SYNCS 0x989680 ;  /* 0x009896800000895d */ /* 0x004fea0003900000 */
[----:B------:R-:W2:Y:S02]  /*7c00*/  @!P0 SYNCS.PHASECHK.TRANS64 P0, [R0+URZ+0x1e0], R5 ;  /* 0x0001e005000085a7 */ /* 0x000ea400080010ff */
[----:B--2---:R-:W-:Y:S05]  /*7c10*/  @!P0 BRA `(.L_x_176) ;  /* 0xfffffffc00f08947 */ /* 0x004fea000383ffff */
[----:B------:R-:W-:Y:S05]  /*7c20*/  BRA `(.L_x_177) ;  /* 0xffffffb800807947 */ /* 0x000fea000383ffff */
.L_x_67:
[----:B-1----:R1:W2:Y:S02]  /*7c30*/  SYNCS.PHASECHK.TRANS64.TRYWAIT P1, [R0+URZ+0x1d0], R5 ;  /* 0x0001d005000075a7 */ /* 0x0022a400080211ff */
[----:B--2---:R-:W-:Y:S05]  /*7c40*/  @!P1 NANOSLEEP.SYNCS 0x989680 ;  /* 0x009896800000995d */ /* 0x004fea0003900000 */
[----:B------:R-:W2:Y:S02]  /*7c50*/  @!P1 SYNCS.PHASECHK.TRANS64 P1, [R0+URZ+0x1d0], R5 ;  /* 0x0001d005000095a7 */ /* 0x000ea400080210ff */
[----:B--2---:R-:W-:Y:S05]  /*7c60*/  @!P1 BRA `(.L_x_67) ;  /* 0xfffffffc00f09947 */ /* 0x004fea000383ffff */
[----:B------:R-:W-:Y:S05]  /*7c70*/  BRA `(.L_x_178) ;  /* 0xffffffb800b07947 */ /* 0x000fea000383ffff */
.L_x_70:
[----:B------:R-:W-:-:S07]  /*7c80*/  MOV R0, UR5 ;  /* 0x0000000500007c02 */ /* 0x000fce0008000f00 */
.L_x_179:
[----:B-1----:R1:W2:Y:S02]  /*7c90*/  SYNCS.PHASECHK.TRANS64.TRYWAIT P0, [R0+URZ+0x1e0], R3 ;  /* 0x0001e003000075a7 */ /* 0x0022a400080011ff */
[----:B--2---:R-:W-:Y:S05]  /*7ca0*/  @!P0 NANOSLEEP.SYNCS 0x989680 ;  /* 0x009896800000895d */ /* 0x004fea0003900000 */
[----:B------:R-:W2:Y:S02]  /*7cb0*/  @!P0 SYNCS.PHASECHK.TRANS64 P0, [R0+URZ+0x1e0], R3 ;  /* 0x0001e003000085a7 */ /* 0x000ea400080010ff */
[----:B--2---:R-:W-:Y:S05]  /*7cc0*/  @!P0 BRA `(.L_x_179) ;  /* 0xfffffffc00f08947 */ /* 0x004fea000383ffff */
[----:B------:R-:W-:Y:S05]  /*7cd0*/  BRA `(.L_x_69) ;  /* 0xffffffbc00047947 */ /* 0x000fea000383ffff */
.L_x_77:
[----:B-1----:R1:W2:Y:S02]  /*7ce0*/  SYNCS.PHASECHK.TRANS64.TRYWAIT P1, [R0+URZ+0x1d0], R5 ;  /* 0x0001d005000075a7 */ /* 0x0022a400080211ff */
[----:B--2---:R-:W-:Y:S05]  /*7cf0*/  @!P1 NANOSLEEP.SYNCS 0x989680 ;  /* 0x009896800000995d */ /* 0x004fea0003900000 */
[----:B------:R-:W2:Y:S02]  /*7d00*/  @!P1 SYNCS.PHASECHK.TRANS64 P1, [R0+URZ+0x1d0], R5 ;  /* 0x0001d005000095a7 */ /* 0x000ea400080210ff */
[----:B--2---:R-:W-:Y:S05]  /*7d10*/  @!P1 BRA `(.L_x_77) ;  /* 0xfffffffc00f09947 */ /* 0x004fea000383ffff */
[----:B------:R-:W-:Y:S05]  /*7d20*/  BRA `(.L_x_180) ;  /* 0xffffffc0005c7947 */ /* 0x000fea000383ffff */
.L_x_78:
[----:B------:R-:W-:-:S07]  /*7d30*/  MOV R3, UR8 ;  /* 0x0000000800037c02 */ /* 0x000fce0008000f00 */
.L_x_181:
[----:B-1----:R1:W2:Y:S02]  /*7d40*/  SYNCS.PHASECHK.TRANS64.TRYWAIT P0, [R3+URZ+0x210], R0 ;  /* 0x00021000030075a7 */ /* 0x0022a400080011ff */
[----:B--2---:R-:W-:Y:S05]  /*7d50*/  @!P0 NANOSLEEP.SYNCS 0x989680 ;  /* 0x009896800000895d */ /* 0x004fea0003900000 */
[----:B------:R-:W2:Y:S02]  /*7d60*/  @!P0 SYNCS.PHASECHK.TRANS64 P0, [R3+URZ+0x210], R0 ;  /* 0x00021000030085a7 */ /* 0x000ea400080010ff */
[----:B--2---:R-:W-:Y:S05]  /*7d70*/  @!P0 BRA `(.L_x_181) ;  /* 0xfffffffc00f08947 */ /* 0x004fea000383ffff */
[----:B------:R-:W-:Y:S05]  /*7d80*/  BRA `(.L_x_182) ;  /* 0xffffffc000ac7947 */ /* 0x000fea000383ffff */
.L_x_81:
[----:B------:R-:W-:Y:S07]  /*7d90*/  MOV R0, UR7 ;  /* 0x0000000700007c02 */ /* 0x000fee0008000f00 */
.L_x_183:
[----:B-1----:R1:W2:Y:S02]  /*7da0*/  SYNCS.PHASECHK.TRANS64.TRYWAIT P0, [R0+URZ], R3 ;  /* 0x00000003000075a7 */ /* 0x0022a400080011ff */
[----:B--2---:R-:W-:Y:S05]  /*7db0*/  @!P0 NANOSLEEP.SYNCS 0x989680 ;  /* 0x009896800000895d */ /* 0x004fea0003900000 */
[----:B------:R-:W2:Y:S02]  /*7dc0*/  @!P0 SYNCS.PHASECHK.TRANS64 P0, [R0+URZ], R3 ;  /* 0x00000003000085a7 */ /* 0x000ea400080010ff */
[----:B--2---:R-:W-:Y:S05]  /*7dd0*/  @!P0 BRA `(.L_x_183) ;  /* 0xfffffffc00f08947 */ /* 0x004fea000383ffff */
[----:B------:R-:W-:Y:S05]  /*7de0*/  BRA `(.L_x_80) ;  /* 0xffffffc000c87947 */ /* 0x000fea000383ffff */
.L_x_84:
[----:B------:R-:W-:-:S07]  /*7df0*/  MOV R0, UR5 ;  /* 0x0000000500007c02 */ /* 0x000fce0008000f00 */
.L_x_184:
[----:B--2---:R2:W3:Y:S02]  /*7e00*/  SYNCS.PHASECHK.TRANS64.TRYWAIT P0, [R0+URZ], R3 ;  /* 0x00000003000075a7 */ /* 0x0044e400080011ff */
[----:B---3--:R-:W-:Y:S05]  /*7e10*/  @!P0 NANOSLEEP.SYNCS 0x989680 ;  /* 0x009896800000895d */ /* 0x008fea0003900000 */
[----:B------:R-:W3:Y:S02]  /*7e20*/  @!P0 SYNCS.PHASECHK.TRANS64 P0, [R0+URZ], R3 ;  /* 0x00000003000085a7 */ /* 0x000ee400080010ff */
[----:B---3--:R-:W-:Y:S05]  /*7e30*/  @!P0 BRA `(.L_x_184) ;  /* 0xfffffffc00f08947 */ /* 0x008fea000383ffff */
[----:B------:R-:W-:Y:S05]  /*7e40*/  BRA `(.L_x_185) ;  /* 0xffffffc4007c7947 */ /* 0x000fea000383ffff */
.L_x_85:
[----:B------:R-:W-:-:S07]  /*7e50*/  MOV R0, UR5 ;  /* 0x0000000500007c02 */ /* 0x000fce0008000f00 */
.L_x_186:
[----:B-1----:R1:W2:Y:S02]  /*7e60*/  SYNCS.PHASECHK.TRANS64.TRYWAIT P0, [R0+URZ], R3 ;  /* 0x00000003000075a7 */ /* 0x0022a400080011ff */
[----:B--2---:R-:W-:Y:S05]  /*7e70*/  @!P0 NANOSLEEP.SYNCS 0x989680 ;  /* 0x009896800000895d */ /* 0x004fea0003900000 */
[----:B------:R-:W2:Y:S02]  /*7e80*/  @!P0 SYNCS.PHASECHK.TRANS64 P0, [R0+URZ], R3 ;  /* 0x00000003000085a7 */ /* 0x000ea400080010ff */
[----:B--2---:R-:W-:Y:S05]  /*7e90*/  @!P0 BRA `(.L_x_186) ;  /* 0xfffffffc00f08947 */ /* 0x004fea000383ffff */
[----:B------:R-:W-:Y:S05]  /*7ea0*/  BRA `(.L_x_187) ;  /* 0xffffffc400887947 */ /* 0x000fea000383ffff */
.L_x_86:
[----:B------:R-:W-:-:S07]  /*7eb0*/  MOV R0, UR5 ;  /* 0x0000000500007c02 */ /* 0x000fce0008000f00 */
.L_x_188:
[----:B-1----:R1:W2:Y:S02]  /*7ec0*/  SYNCS.PHASECHK.TRANS64.TRYWAIT P0, [R0+URZ], R3 ;  /* 0x00000003000075a7 */ /* 0x0022a400080011ff */
[----:B--2---:R-:W-:Y:S05]  /*7ed0*/  @!P0 NANOSLEEP.SYNCS 0x989680 ;  /* 0x009896800000895d */ /* 0x004fea0003900000 */
[----:B------:R-:W2:Y:S02]  /*7ee0*/  @!P0 SYNCS.PHASECHK.TRANS64 P0, [R0+URZ], R3 ;  /* 0x00000003000085a7 */ /* 0x000ea400080010ff */
[----:B--2---:R-:W-:Y:S05]  /*7ef0*/  @!P0 BRA `(.L_x_188) ;  /* 0xfffffffc00f08947 */ /* 0x004fea000383ffff */
[----:B------:R-:W-:Y:S05]  /*7f00*/  BRA `(.L_x_189) ;  /* 0xffffffc400947947 */ /* 0x000fea000383ffff */
.L_x_87:
[----:B------:R-:W-:-:S07]  /*7f10*/  MOV R0, UR7 ;  /* 0x0000000700007c02 */ /* 0x000fce0008000f00 */
.L_x_190:
[----:B-1----:R1:W2:Y:S02]  /*7f20*/  SYNCS.PHASECHK.TRANS64.TRYWAIT P0, [R0+URZ], R3 ;  /* 0x00000003000075a7 */ /* 0x0022a400080011ff */
[----:B--2---:R-:W-:Y:S05]  /*7f30*/  @!P0 NANOSLEEP.SYNCS 0x989680 ;  /* 0x009896800000895d */ /* 0x004fea0003900000 */
[----:B------:R-:W2:Y:S02]  /*7f40*/  @!P0 SYNCS.PHASECHK.TRANS64 P0, [R0+URZ], R3 ;  /* 0x00000003000085a7 */ /* 0x000ea400080010ff */
[----:B--2---:R-:W-:Y:S05]  /*7f50*/  @!P0 BRA `(.L_x_190) ;  /* 0xfffffffc00f08947 */ /* 0x004fea000383ffff */
[----:B------:R-:W-:Y:S05]  /*7f60*/  BRA `(.L_x_191) ;  /* 0xffffffc400a07947 */ /* 0x000fea000383ffff */
.L_x_92:
[----:B---3--:R3:W1:Y:S02]  /*7f70*/  SYNCS.PHASECHK.TRANS64.TRYWAIT P0, [R0+URZ+0x1d0], R3 ;  /* 0x0001d003000075a7 */ /* 0x00866400080011ff */
[----:B-1----:R-:W-:Y:S05]  /*7f80*/  @!P0 NANOSLEEP.SYNCS 0x989680 ;  /* 0x009896800000895d */ /* 0x002fea0003900000 */
[----:B------:R-:W1:Y:S02]  /*7f90*/  @!P0 SYNCS.PHASECHK.TRANS64 P0, [R0+URZ+0x1d0], R3 ;  /* 0x0001d003000085a7 */ /* 0x000e6400080010ff */
[----:B-1----:R-:W-:Y:S05]  /*7fa0*/  @!P0 BRA `(.L_x_92) ;  /* 0xfffffffc00f08947 */ /* 0x002fea000383ffff */
[----:B------:R-:W-:Y:S05]  /*7fb0*/  BRA `(.L_x_192) ;  /* 0xffffffc8009c7947 */ /* 0x000fea000383ffff */
.L_x_95:
[----:B------:R-:W-:Y:S07]  /*7fc0*/  MOV R0, UR6 ;  /* 0x0000000600007c02 */ /* 0x000fee0008000f00 */
.L_x_193:
[----:B-1----:R1:W3:Y:S02]  /*7fd0*/  SYNCS.PHASECHK.TRANS64.TRYWAIT P0, [R0+URZ+0x1c8], R3 ;  /* 0x0001c803000075a7 */ /* 0x0022e400080011ff */
[----:B---3--:R-:W-:Y:S05]  /*7fe0*/  @!P0 NANOSLEEP.SYNCS 0x989680 ;  /* 0x009896800000895d */ /* 0x008fea0003900000 */
[----:B------:R-:W3:Y:S02]  /*7ff0*/  @!P0 SYNCS.PHASECHK.TRANS64 P0, [R0+URZ+0x1c8], R3 ;  /* 0x0001c803000085a7 */ /* 0x000ee400080010ff */
[----:B---3--:R-:W-:Y:S05]  /*8000*/  @!P0 BRA `(.L_x_193) ;  /* 0xfffffffc00f08947 */ /* 0x008fea000383ffff */
[----:B------:R-:W-:Y:S05]  /*8010*/  BRA `(.L_x_94) ;  /* 0xffffffcc00887947 */ /* 0x000fea000383ffff */
.L_x_98:
[----:B------:R-:W-:Y:S07]  /*8020*/  MOV R3, UR6 ;  /* 0x0000000600037c02 */ /* 0x000fee0008000f00 */
.L_x_194:
[----:B-1----:R1:W2:Y:S02]  /*8030*/  SYNCS.PHASECHK.TRANS64.TRYWAIT P2, [R3+URZ+0x1b8], R26 ;  /* 0x0001b81a030075a7 */ /* 0x0022a400080411ff */
[----:B--2---:R-:W-:Y:S05]  /*8040*/  @!P2 NANOSLEEP.SYNCS 0x989680 ;  /* 0x009896800000a95d */ /* 0x004fea0003900000 */
[----:B------:R-:W2:Y:S02]  /*8050*/  @!P2 SYNCS.PHASECHK.TRANS64 P2, [R3+URZ+0x1b8], R26 ;  /* 0x0001b81a0300a5a7 */ /* 0x000ea400080410ff */
[----:B--2---:R-:W-:Y:S05]  /*8060*/  @!P2 BRA `(.L_x_194) ;  /* 0xfffffffc00f0a947 */ /* 0x004fea000383ffff */
[----:B------:R-:W-:Y:S05]  /*8070*/  BRA `(.L_x_195) ;  /* 0xffffffd0001c7947 */ /* 0x000fea000383ffff */
.L_x_101:
[----:B--2---:R2:W4:Y:S02]  /*8080*/  SYNCS.PHASECHK.TRANS64.TRYWAIT P0, [R0+URZ+0x1d0], R3 ;  /* 0x0001d003000075a7 */ /* 0x00452400080011ff */
[----:B----4-:R-:W-:Y:S05]  /*8090*/  @!P0 NANOSLEEP.SYNCS 0x989680 ;  /* 0x009896800000895d */ /* 0x010fea0003900000 */
[----:B------:R-:W4:Y:S02]  /*80a0*/  @!P0 SYNCS.PHASECHK.TRANS64 P0, [R0+URZ+0x1d0], R3 ;  /* 0x0001d003000085a7 */ /* 0x000f2400080010ff */
[----:B----4-:R-:W-:Y:S05]  /*80b0*/  @!P0 BRA `(.L_x_101) ;  /* 0xfffffffc00f08947 */ /* 0x010fea000383ffff */
[----:B------:R-:W-:Y:S05]  /*80c0*/  BRA `(.L_x_196) ;  /* 0xffffffd400787947 */ /* 0x000fea000383ffff */
.L_x_112:
[----:B-1----:R-:W-:Y:S04]  /*80d0*/  MOV R0, UR43 ;  /* 0x0000002b00007c02 */ /* 0x002fe80008000f00 */
[----:B------:R1:W2:Y:S03]  /*80e0*/  SYNCS.PHASECHK.TRANS64.TRYWAIT P1, [R0+URZ+0x1b0], R3 ;  /* 0x0001b003000075a7 */ /* 0x0002a600080211ff */
[----:B--2---:R-:W-:Y:S05]  /*80f0*/  @!P1 NANOSLEEP.SYNCS 0x989680 ;  /* 0x009896800000995d */ /* 0x004fea0003900000 */
[----:B------:R-:W2:Y:S02]  /*8100*/  @!P1 SYNCS.PHASECHK.TRANS64 P1, [R0+URZ+0x1b0], R3 ;  /* 0x0001b003000095a7 */ /* 0x000ea400080210ff */
[----:B--2---:R-:W-:Y:S05]  /*8110*/  @!P1 BRA `(.L_x_112) ;  /* 0xfffffffc00ec9947 */ /* 0x004fea000383ffff */
[----:B------:R-:W-:Y:S05]  /*8120*/  BRA `(.L_x_111) ;  /* 0xffffffe0006c7947 */ /* 0x000fea000383ffff */
.L_x_114:
[----:B-1----:R1:W4:Y:S02]  /*8130*/  SYNCS.PHASECHK.TRANS64.TRYWAIT P1, [R92+URZ+0x1f0], R7 ;  /* 0x0001f0075c0075a7 */ /* 0x00232400080211ff */
[----:B----4-:R-:W-:Y:S05]  /*8140*/  @!P1 NANOSLEEP.SYNCS 0x989680 ;  /* 0x009896800000995d */ /* 0x010fea0003900000 */
[----:B------:R-:W4:Y:S02]  /*8150*/  @!P1 SYNCS.PHASECHK.TRANS64 P1, [R92+URZ+0x1f0], R7 ;  /* 0x0001f0075c0095a7 */ /* 0x000f2400080210ff */
[----:B----4-:R-:W-:Y:S05]  /*8160*/  @!P1 BRA `(.L_x_114) ;  /* 0xfffffffc00f09947 */ /* 0x010fea000383ffff */
[----:B------:R-:W-:Y:S05]  /*8170*/  BRA `(.L_x_113) ;  /* 0xffffffe000a87947 */ /* 0x000fea000383ffff */
        .weak           $__internal_0_$__cuda_sm10x_tcgen05_guardrail_trap_col_being_dealloced_not_returned_by_alloc
        .type           $__internal_0_$__cuda_sm10x_tcgen05_guardrail_trap_col_being_dealloced_not_returned_by_alloc,@function
        .size           $__internal_0_$__cuda_sm10x_tcgen05_guardrail_trap_col_being_dealloced_not_returned_by_alloc,($__internal_1_$__cuda_sm10x_tcgen05_guardrail_trap_phase_invalid_during_alloc - $__internal_0_$__cuda_sm10x_tcgen05_guardrail_trap_col_being_dealloced_not_returned_by_alloc)
$__internal_0_$__cuda_sm10x_tcgen05_guardrail_trap_col_being_dealloced_not_returned_by_alloc:
[----:B------:R-:W-:Y:S05]  /*8180*/  BPT.TRAP 0x1 ;  /* 0x000000040000795c */ /* 0x000fea0000300000 */
[----:B------:R-:W-:-:S04]  /*8190*/  HFMA2 R3, -RZ, RZ, 0, 0 ;  /* 0x00000000ff037431 */ /* 0x000fc800000001ff */
[----:B------:R-:W-:Y:S05]  /*81a0*/  RET.REL.NODEC R2 `(_ZN7cutlass13device_kernelINS_4gemm6kernel13GemmUniversalIN4cute5tupleIJiiiiEEENS1_10collective13CollectiveMmaINS1_35MainloopSm100TmaUmmaWarpSpecializedILi27ELi2ELi4ENS5_IJNS4_1CILi1EEESB_SB_EEEEENS5_IJNSA_ILi64EEESE_SE_EEENS_12float_e4m3_tENS5_IJSB_llEEENS_12float_e5m2_tESH_NS4_8TiledMMAINS4_8MMA_AtomIJNS4_10MMA_TraitsINS4_19SM100_MMA_F8F6F4_SSEJSG_SI_fSE_SE_NS4_17integral_constantINS4_4UMMA5MajorELSP_1EEESQ_NSN_INSO_7ScaleInELSR_0EEESS_EEEEEENS4_6LayoutISC_NS5_IJNSA_ILi0EEESW_SW_EEEEENS5_IJNS4_10UnderscoreESZ_SZ_EEEEENS4_13SM90_TMA_LOADENS4_14ComposedLayoutINS4_7SwizzleILi2ELi4ELi3EEENS4_18smem_ptr_flag_bitsILi8EEENSV_INS5_IJSE_NSA_ILi8EEEEEENS5_IJSB_SE_EEEEEEEvNS4_8identityES12_S1C_vS1D_EENS_8epilogue10collective18CollectiveEpilogueINS1F_23Sm100TmaWarpSpecializedILi1ELi1ELi32ELb0ELb0EEEJSF_NS5_IJNSV_ISE_SB_EES1K_EEESG_NS5_IJlSB_lEEESG_S1M_NS1F_6fusion15FusionCallbacksIS1J_NS1N_17LinearCombinationISG_fSG_fLNS_15FloatRoundStyleE2EEESF_S1L_JEEENS4_5SM1004TMEM4LOAD26SM100_TMEM_LOAD_16dp32b32xES12_NS13_IS15_S17_NSV_INS5_IJS18_SE_EEENS5_IJSE_SB_EEEEEEENS4_39AutoVectorizingCopyWithAssumedAlignmentILi128EEENS4_14SM90_TMA_STOREES20_S22_S22_EEEvvEEEEvNT_6ParamsE) ;  /* 0xffffff7c02947950 */ /* 0x000fea0003c3ffff */
        .weak           $__internal_1_$__cuda_sm10x_tcgen05_guardrail_trap_phase_invalid_during_alloc
        .type           $__internal_1_$__cuda_sm10x_tcgen05_guardrail_trap_phase_invalid_during_alloc,@function
        .size           $__internal_1_$__cuda_sm10x_tcgen05_guardrail_trap_phase_invalid_during_alloc,($__internal_2_$__cuda_sm10x_tcgen05_guardrail_trap_unallocated_columns_being_dealloced - $__internal_1_$__cuda_sm10x_tcgen05_guardrail_trap_phase_invalid_during_alloc)
$__internal_1_$__cuda_sm10x_tcgen05_guardrail_trap_phase_invalid_during_alloc:
[----:B------:R-:W-:Y:S05]  /*81b0*/  BPT.TRAP 0x1 ;  /* 0x000000040000795c */ /* 0x000fea0000300000 */
[----:B------:R-:W-:-:S04]  /*81c0*/  MOV R3, 0x0 ;  /* 0x0000000000037802 */ /* 0x000fc80000000f00 */
[----:B------:R-:W-:Y:S05]  /*81d0*/  RET.REL.NODEC R2 `(_ZN7cutlass13device_kernelINS_4gemm6kernel13GemmUniversalIN4cute5tupleIJiiiiEEENS1_10collective13CollectiveMmaINS1_35MainloopSm100TmaUmmaWarpSpecializedILi27ELi2ELi4ENS5_IJNS4_1CILi1EEESB_SB_EEEEENS5_IJNSA_ILi64EEESE_SE_EEENS_12float_e4m3_tENS5_IJSB_llEEENS_12float_e5m2_tESH_NS4_8TiledMMAINS4_8MMA_AtomIJNS4_10MMA_TraitsINS4_19SM100_MMA_F8F6F4_SSEJSG_SI_fSE_SE_NS4_17integral_constantINS4_4UMMA5MajorELSP_1EEESQ_NSN_INSO_7ScaleInELSR_0EEESS_EEEEEENS4_6LayoutISC_NS5_IJNSA_ILi0EEESW_SW_EEEEENS5_IJNS4_10UnderscoreESZ_SZ_EEEEENS4_13SM90_TMA_LOADENS4_14ComposedLayoutINS4_7SwizzleILi2ELi4ELi3EEENS4_18smem_ptr_flag_bitsILi8EEENSV_INS5_IJSE_NSA_ILi8EEEEEENS5_IJSB_SE_EEEEEEEvNS4_8identityES12_S1C_vS1D_EENS_8epilogue10collective18CollectiveEpilogueINS1F_23Sm100TmaWarpSpecializedILi1ELi1ELi32ELb0ELb0EEEJSF_NS5_IJNSV_ISE_SB_EES1K_EEESG_NS5_IJlSB_lEEESG_S1M_NS1F_6fusion15FusionCallbacksIS1J_NS1N_17LinearCombinationISG_fSG_fLNS_15FloatRoundStyleE2EEESF_S1L_JEEENS4_5SM1004TMEM4LOAD26SM100_TMEM_LOAD_16dp32b32xES12_NS13_IS15_S17_NSV_INS5_IJS18_SE_EEENS5_IJSE_SB_EEEEEEENS4_39AutoVectorizingCopyWithAssumedAlignmentILi128EEENS4_14SM90_TMA_STOREES20_S22_S22_EEEvvEEEEvNT_6ParamsE) ;  /* 0xffffff7c02887950 */ /* 0x000fea0003c3ffff */
        .weak           $__internal_2_$__cuda_sm10x_tcgen05_guardrail_trap_unallocated_columns_being_dealloced
        .type           $__internal_2_$__cuda_sm10x_tcgen05_guardrail_trap_unallocated_columns_being_dealloced,@function
        .size           $__internal_2_$__cuda_sm10x_tcgen05_guardrail_trap_unallocated_columns_being_dealloced,(.L_x_198 - $__internal_2_$__cuda_sm10x_tcgen05_guardrail_trap_unallocated_columns_being_dealloced)
$__internal_2_$__cuda_sm10x_tcgen05_guardrail_trap_unallocated_columns_being_dealloced:
[----:B------:R-:W-:Y:S05]  /*81e0*/  BPT.TRAP 0x1 ;  /* 0x000000040000795c */ /* 0x000fea0000300000 */
[----:B------:R-:W-:-:S04]  /*81f0*/  HFMA2 R3, -RZ, RZ, 0, 0 ;  /* 0x00000000ff037431 */ /* 0x000fc800000001ff */
[----:B------:R-:W-:Y:S05]  /*8200*/  RET.REL.NODEC R2 `(_ZN7cutlass13device_kernelINS_4gemm6kernel13GemmUniversalIN4cute5tupleIJiiiiEEENS1_10collective13CollectiveMmaINS1_35MainloopSm100TmaUmmaWarpSpecializedILi27ELi2ELi4ENS5_IJNS4_1CILi1EEESB_SB_EEEEENS5_IJNSA_ILi64EEESE_SE_EEENS_12float_e4m3_tENS5_IJSB_llEEENS_12float_e5m2_tESH_NS4_8TiledMMAINS4_8MMA_AtomIJNS4_10MMA_TraitsINS4_19SM100_MMA_F8F6F4_SSEJSG_SI_fSE_SE_NS4_17integral_constantINS4_4UMMA5MajorELSP_1EEESQ_NSN_INSO_7ScaleInELSR_0EEESS_EEEEEENS4_6LayoutISC_NS5_IJNSA_ILi0EEESW_SW_EEEEENS5_IJNS4_10UnderscoreESZ_SZ_EEEEENS4_13SM90_TMA_LOADENS4_14ComposedLayoutINS4_7SwizzleILi2ELi4ELi3EEENS4_18smem_ptr_flag_bitsILi8EEENSV_INS5_IJSE_NSA_ILi8EEEEEENS5_IJSB_SE_EEEEEEEvNS4_8identityES12_S1C_vS1D_EENS_8epilogue10collective18CollectiveEpilogueINS1F_23Sm100TmaWarpSpecializedILi1ELi1ELi32ELb0ELb0EEEJSF_NS5_IJNSV_ISE_SB_EES1K_EEESG_NS5_IJlSB_lEEESG_S1M_NS1F_6fusion15FusionCallbacksIS1J_NS1N_17LinearCombinationISG_fSG_fLNS_15FloatRoundStyleE2EEESF_S1L_JEEENS4_5SM1004TMEM4LOAD26SM100_TMEM_LOAD_16dp32b32xES12_NS13_IS15_S17_NSV_INS5_IJS18_SE_EEENS5_IJSE_SB_EEEEEEENS4_39AutoVectorizingCopyWithAssumedAlignmentILi128EEENS4_14SM90_TMA_STOREES20_S22_S22_EEEvvEEEEvNT_6ParamsE) ;  /* 0xffffff7c027c7950 */ /* 0x000fea0003c3ffff */
.L_x_197:
[----:B------:R-:W-:-:S00]  /*8210*/  BRA `(.L_x_197) ;  /* 0xfffffffc00fc7947 */ /* 0x000fc0000383ffff */
[----:B------:R-:W-:-:S00]  /*8220*/  NOP ;  /* 0x0000000000007918 */ /* 0x000fc00000000000 */
        /* <DEDUP_REMOVED lines=13> */
.L_x_198:


//--------------------- .nv.global.init           --------------------------
	.section	.nv.global.init,"aw",@progbits
.nv.global.init:
	.type		$str$27,@object
	.size		$str$27,($str$28 - $str$27)
$str$27:
        /*0000*/ 	.byte	0x28, 0x61, 0x64, 0x64, 0x72, 0x65, 0x73, 0x73, 0x20, 0x26, 0x20, 0x6d, 0x61, 0x73, 0x6b, 0x29
        /*0010*/ 	.byte	0x20, 0x3d, 0x3d, 0x20, 0x30, 0x00
	.type		$str$28,@object
	.size		$str$28,($str$26 - $str$28)
$str$28:
        /*0016*/ 	.byte	0x2f, 0x74, 0x6d, 0x70, 0x2f, 0x63, 0x75, 0x74, 0x6c, 0x61, 0x73, 0x73, 0x5f, 0x73, 0x77, 0x65
        /*0026*/ 	.byte	0x65, 0x70, 0x5f, 0x73, 0x72, 0x63, 0x2f, 0x69, 0x6e, 0x63, 0x6c, 0x75, 0x64, 0x65, 0x2f, 0x63
        /*0036*/ 	.byte	0x75, 0x74, 0x65, 0x2f, 0x70, 0x6f, 0x69, 0x6e, 0x74, 0x65, 0x72, 0x5f, 0x66, 0x6c, 0x61, 0x67
        /*0046*/ 	.byte	0x67, 0x65, 0x64, 0x2e, 0x68, 0x70, 0x70, 0x00
	.type		$str$26,@object
	.size		$str$26,($str$25 - $str$26)
$str$26:
        /*004e*/ 	.byte	0x2f, 0x74, 0x6d, 0x70, 0x2f, 0x63, 0x75, 0x74, 0x6c, 0x61, 0x73, 0x73, 0x5f, 0x73, 0x77, 0x65
        /*005e*/ 	.byte	0x65, 0x70, 0x5f, 0x73, 0x72, 0x63, 0x2f, 0x69, 0x6e, 0x63, 0x6c, 0x75, 0x64, 0x65, 0x2f, 0x63
        /*006e*/ 	.byte	0x75, 0x74, 0x65, 0x2f, 0x61, 0x74, 0x6f, 0x6d, 0x2f, 0x63, 0x6f, 0x70, 0x79, 0x5f, 0x74, 0x72
        /*007e*/ 	.byte	0x61, 0x69, 0x74, 0x73, 0x5f, 0x73, 0x6d, 0x31, 0x30, 0x30, 0x2e, 0x68, 0x70, 0x70, 0x00
	.type		$str$25,@object
	.size		$str$25,(__unnamed_1 - $str$25)
$str$25:
        /*008d*/ 	.byte	0x28, 0x28, 0x75, 0x69, 0x6e, 0x74, 0x33, 0x32, 0x5f, 0x74, 0x28, 0x74, 0x68, 0x72, 0x65, 0x61
        /*009d*/ 	.byte	0x64, 0x49, 0x64, 0x78, 0x2e, 0x78, 0x29, 0x20, 0x2f, 0x20, 0x33, 0x32, 0x29, 0x20, 0x25, 0x20
        /*00ad*/ 	.byte	0x34, 0x29, 0x20, 0x3d, 0x3d, 0x20, 0x28, 0x28, 0x28, 0x74, 0x6d, 0x65, 0x6d, 0x5f, 0x61, 0x64
        /*00bd*/ 	.byte	0x64, 0x72, 0x20, 0x3e, 0x3e, 0x20, 0x31, 0x36, 0x29, 0x20, 0x2f, 0x20, 0x33, 0x32, 0x29, 0x20
        /*00cd*/ 	.byte	0x25, 0x20, 0x34, 0x29, 0x00
	.type		__unnamed_1,@object
	.size		__unnamed_1,(__unnamed_2 - __unnamed_1)
__unnamed_1:
        /*00d2*/ 	.byte	0x61, 0x75, 0x74, 0x6f, 0x20, 0x63, 0x75, 0x74, 0x65, 0x3a, 0x3a, 0x61, 0x73, 0x5f, 0x70, 0x6f
        /* <DEDUP_REMOVED lines=24> */
        /*0262*/ 	.byte	0x3c, 0x34, 0x30, 0x39, 0x36, 0x3e, 0x3e, 0x3e, 0x3e, 0x5d, 0x00
	.type		__unnamed_2,@object
	.size		__unnamed_2,(.L_2 - __unnamed_2)
__unnamed_2:
        /* <DEDUP_REMOVED lines=40> */
        /*04ed*/ 	.byte	0x74, 0x65, 0x3a, 0x3a, 0x43, 0x3c, 0x30, 0x3e, 0x3e, 0x3e, 0x3e, 0x5d, 0x00
.L_2:


//--------------------- .nv.shared._ZN7cutlass13device_kernelINS_4gemm6kernel13GemmUniversalIN4cute5tupleIJiiiiEEENS1_10collective13CollectiveMmaINS1_35MainloopSm100TmaUmmaWarpSpecializedILi27ELi2ELi4ENS5_IJNS4_1CILi1EEESB_SB_EEEEENS5_IJNSA_ILi64EEESE_SE_EEENS_12float_e4m3_tENS5_IJSB_llEEENS_12float_e5m2_tESH_NS4_8TiledMMAINS4_8MMA_AtomIJNS4_10MMA_TraitsINS4_19SM100_MMA_F8F6F4_SSEJSG_SI_fSE_SE_NS4_17integral_constantINS4_4UMMA5MajorELSP_1EEESQ_NSN_INSO_7ScaleInELSR_0EEESS_EEEEEENS4_6LayoutISC_NS5_IJNSA_ILi0EEESW_SW_EEEEENS5_IJNS4_10UnderscoreESZ_SZ_EEEEENS4_13SM90_TMA_LOADENS4_14ComposedLayoutINS4_7SwizzleILi2ELi4ELi3EEENS4_18smem_ptr_flag_bitsILi8EEENSV_INS5_IJSE_NSA_ILi8EEEEEENS5_IJSB_SE_EEEEEEEvNS4_8identityES12_S1C_vS1D_EENS_8epilogue10collective18CollectiveEpilogueINS1F_23Sm100TmaWarpSpecializedILi1ELi1ELi32ELb0ELb0EEEJSF_NS5_IJNSV_ISE_SB_EES1K_EEESG_NS5_IJlSB_lEEESG_S1M_NS1F_6fusion15FusionCallbacksIS1J_NS1N_17LinearCombinationISG_fSG_fLNS_15FloatRoundStyleE2EEESF_S1L_JEEENS4_5SM1004TMEM4LOAD26SM100_TMEM_LOAD_16dp32b32xES12_NS13_IS15_S17_NSV_INS5_IJS18_SE_EEENS5_IJSE_SB_EEEEEEENS4_39AutoVectorizingCopyWithAssumedAlignmentILi128EEENS4_14SM90_TMA_STOREES20_S22_S22_EEEvvEEEEvNT_6ParamsE --------------------------
	.section	.nv.shared._ZN7cutlass13device_kernelINS_4gemm6kernel13GemmUniversalIN4cute5tupleIJiiiiEEENS1_10collective13CollectiveMmaINS1_35MainloopSm100TmaUmmaWarpSpecializedILi27ELi2ELi4ENS5_IJNS4_1CILi1EEESB_SB_EEEEENS5_IJNSA_ILi64EEESE_SE_EEENS_12float_e4m3_tENS5_IJSB_llEEENS_12float_e5m2_tESH_NS4_8TiledMMAINS4_8MMA_AtomIJNS4_10MMA_TraitsINS4_19SM100_MMA_F8F6F4_SSEJSG_SI_fSE_SE_NS4_17integral_constantINS4_4UMMA5MajorELSP_1EEESQ_NSN_INSO_7ScaleInELSR_0EEESS_EEEEEENS4_6LayoutISC_NS5_IJNSA_ILi0EEESW_SW_EEEEENS5_IJNS4_10UnderscoreESZ_SZ_EEEEENS4_13SM90_TMA_LOADENS4_14ComposedLayoutINS4_7SwizzleILi2ELi4ELi3EEENS4_18smem_ptr_flag_bitsILi8EEENSV_INS5_IJSE_NSA_ILi8EEEEEENS5_IJSB_SE_EEEEEEEvNS4_8identityES12_S1C_vS1D_EENS_8epilogue10collective18CollectiveEpilogueINS1F_23Sm100TmaWarpSpecializedILi1ELi1ELi32ELb0ELb0EEEJSF_NS5_IJNSV_ISE_SB_EES1K_EEESG_NS5_IJlSB_lEEESG_S1M_NS1F_6fusion15FusionCallbacksIS1J_NS1N_17LinearCombinationISG_fSG_fLNS_15FloatRoundStyleE2EEESF_S1L_JEEENS4_5SM1004TMEM4LOAD26SM100_TMEM_LOAD_16dp32b32xES12_NS13_IS15_S17_NSV_INS5_IJS18_SE_EEENS5_IJSE_SB_EEEEEEENS4_39AutoVectorizingCopyWithAssumedAlignmentILi128EEENS4_14SM90_TMA_STOREES20_S22_S22_EEEvvEEEEvNT_6ParamsE,"aw",@nobits
	.sectionflags	@""
	.align	16
	.zero		1024


//--------------------- .nv.shared.reserved.0     --------------------------
	.section	.nv.shared.reserved.0,"aw",@nobits
	.weak		__nv_reservedSMEM_offset_0_alias
	.size		__nv_reservedSMEM_offset_0_alias, 0, 64
	.other		__nv_reservedSMEM_offset_0_alias,@"STO_CUDA_RESERVED_SHARED STV_DEFAULT"
__nv_reservedSMEM_offset_0_alias:
	.zero		0
.nv.shared.reserved.0:
	.zero		64
	.weak		__nv_reservedSMEM_tcgen05_partition
	.type		__nv_reservedSMEM_tcgen05_partition,@object
	.size		__nv_reservedSMEM_tcgen05_partition,(.L_0 - __nv_reservedSMEM_tcgen05_partition)
__nv_reservedSMEM_tcgen05_partition:
	.zero		32
.L_0:


//--------------------- .nv.global                --------------------------
	.section	.nv.global,"aw",@nobits
.nv.global:
	.type		_ZN40_INTERNAL_3f8fd857_4_k_cu_635fb29c_323294cute1_E,@object
	.size		_ZN40_INTERNAL_3f8fd857_4_k_cu_635fb29c_323294cute1_E,(_ZN40_INTERNAL_3f8fd857_4_k_cu_635fb29c_323294cuda3std3__45__cpo6cbeginE - _ZN40_INTERNAL_3f8fd857_4_k_cu_635fb29c_323294cute1_E)
_ZN40_INTERNAL_3f8fd857_4_k_cu_635fb29c_323294cute1_E:
	.zero		1
	.type		_ZN40_INTERNAL_3f8fd857_4_k_cu_635fb29c_323294cuda3std3__45__cpo6cbeginE,@object
	.size		_ZN40_INTERNAL_3f8fd857_4_k_cu_635fb29c_323294cuda3std3__45__cpo6cbeginE,(_ZN40_INTERNAL_3f8fd857_4_k_cu_635fb29c_323294cuda3std3__48in_placeE - _ZN40_INTERNAL_3f8fd857_4_k_cu_635fb29c_323294cuda3std3__45__cpo6cbeginE)
_ZN40_INTERNAL_3f8fd857_4_k_cu_635fb29c_323294cuda3std3__45__cpo6cbeginE:
	.zero		1
	.type		_ZN40_INTERNAL_3f8fd857_4_k_cu_635fb29c_323294cuda3std3__48in_placeE,@object
	.size		_ZN40_INTERNAL_3f8fd857_4_k_cu_635fb29c_323294cuda3std3__48in_placeE,(_ZN40_INTERNAL_3f8fd857_4_k_cu_635fb29c_323294cuda3std6ranges3__45__cpo9iter_moveE - _ZN40_INTERNAL_3f8fd857_4_k_cu_635fb29c_323294cuda3std3__48in_placeE)
_ZN40_INTERNAL_3f8fd857_4_k_cu_635fb29c_323294cuda3std3__48in_placeE:
	.zero		1
	.type		_ZN40_INTERNAL_3f8fd857_4_k_cu_635fb29c_323294cuda3std6ranges3__45__cpo9iter_moveE,@object
	.size		_ZN40_INTERNAL_3f8fd857_4_k_cu_635fb29c_323294cuda3std6ranges3__45__cpo9iter_moveE,(_ZN40_INTERNAL_3f8fd857_4_k_cu_635fb29c_323294cuda3std3__45__cpo5beginE - _ZN40_INTERNAL_3f8fd857_4_k_cu_635fb29c_323294cuda3std6ranges3__45__cpo9iter_moveE)
_ZN40_INTERNAL_3f8fd857_4_k_cu_635fb29c_323294cuda3std6ranges3__45__cpo9iter_moveE:
	.zero		1
	.type		_ZN40_INTERNAL_3f8fd857_4_k_cu_635fb29c_323294cuda3std3__45__cpo5beginE,@object
	.size		_ZN40_INTERNAL_3f8fd857_4_k_cu_635fb29c_323294cuda3std3__45__cpo5beginE,(_ZN40_INTERNAL_3f8fd857_4_k_cu_635fb29c_323294cuda3std3__442_GLOBAL__N__3f8fd857_4_k_cu_635fb29c_323296ignoreE - _ZN40_INTERNAL_3f8fd857_4_k_cu_635fb29c_323294cuda3std3__45__cpo5beginE)
_ZN40_INTERNAL_3f8fd857_4_k_cu_635fb29c_323294cuda3std3__45__cpo5beginE:
	.zero		1
	.type		_ZN40_INTERNAL_3f8fd857_4_k_cu_635fb29c_323294cuda3std3__442_GLOBAL__N__3f8fd857_4_k_cu_635fb29c_323296ignoreE,@object
	.size		_ZN40_INTERNAL_3f8fd857_4_k_cu_635fb29c_323294cuda3std3__442_GLOBAL__N__3f8fd857_4_k_cu_635fb29c_323296ignoreE,(_ZN40_INTERNAL_3f8fd857_4_k_cu_635fb29c_323294cute7productE - _ZN40_INTERNAL_3f8fd857_4_k_cu_635fb29c_323294cuda3std3__442_GLOBAL__N__3f8fd857_4_k_cu_635fb29c_323296ignoreE)
_ZN40_INTERNAL_3f8fd857_4_k_cu_635fb29c_323294cuda3std3__442_GLOBAL__N__3f8fd857_4_k_cu_635fb29c_323296ignoreE:
	.zero		1
	.type		_ZN40_INTERNAL_3f8fd857_4_k_cu_635fb29c_323294cute7productE,@object
	.size		_ZN40_INTERNAL_3f8fd857_4_k_cu_635fb29c_323294cute7productE,(_ZN40_INTERNAL_3f8fd857_4_k_cu_635fb29c_323294cuda3std3__45__cpo3endE - _ZN40_INTERNAL_3f8fd857_4_k_cu_635fb29c_323294cute7productE)
_ZN40_INTERNAL_3f8fd857_4_k_cu_635fb29c_323294cute7productE:
	.zero		1
	.type		_ZN40_INTERNAL_3f8fd857_4_k_cu_635fb29c_323294cuda3std3__45__cpo3endE,@object
	.size		_ZN40_INTERNAL_3f8fd857_4_k_cu_635fb29c_323294cuda3std3__45__cpo3endE,(_ZN40_INTERNAL_3f8fd857_4_k_cu_635fb29c_323294cuda3std3__419piecewise_constructE - _ZN40_INTERNAL_3f8fd857_4_k_cu_635fb29c_323294cuda3std3__45__cpo3endE)
_ZN40_INTERNAL_3f8fd857_4_k_cu_635fb29c_323294cuda3std3__45__cpo3endE:
	.zero		1
	.type		_ZN40_INTERNAL_3f8fd857_4_k_cu_635fb29c_323294cuda3std3__419piecewise_constructE,@object
	.size		_ZN40_INTERNAL_3f8fd857_4_k_cu_635fb29c_323294cuda3std3__419piecewise_constructE,(_ZN40_INTERNAL_3f8fd857_4_k_cu_635fb29c_323294cuda3std3__45__cpo4cendE - _ZN40_INTERNAL_3f8fd857_4_k_cu_635fb29c_323294cuda3std3__419piecewise_constructE)
_ZN40_INTERNAL_3f8fd857_4_k_cu_635fb29c_323294cuda3std3__419piecewise_constructE:
	.zero		1
	.type		_ZN40_INTERNAL_3f8fd857_4_k_cu_635fb29c_323294cuda3std3__45__cpo4cendE,@object
	.size		_ZN40_INTERNAL_3f8fd857_4_k_cu_635fb29c_323294cuda3std3__45__cpo4cendE,(_ZN40_INTERNAL_3f8fd857_4_k_cu_635fb29c_323294cuda3std6ranges3__45__cpo4swapE - _ZN40_INTERNAL_3f8fd857_4_k_cu_635fb29c_323294cuda3std3__45__cpo4cendE)
_ZN40_INTERNAL_3f8fd857_4_k_cu_635fb29c_323294cuda3std3__45__cpo4cendE:
	.zero		1
	.type		_ZN40_INTERNAL_3f8fd857_4_k_cu_635fb29c_323294cuda3std6ranges3__45__cpo4swapE,@object
	.size		_ZN40_INTERNAL_3f8fd857_4_k_cu_635fb29c_323294cuda3std6ranges3__45__cpo4swapE,(.L_10 - _ZN40_INTERNAL_3f8fd857_4_k_cu_635fb29c_323294cuda3std6ranges3__45__cpo4swapE)
_ZN40_INTERNAL_3f8fd857_4_k_cu_635fb29c_323294cuda3std6ranges3__45__cpo4swapE:
	.zero		1
.L_10:


//--------------------- .nv.constant0._ZN7cutlass13device_kernelINS_4gemm6kernel13GemmUniversalIN4cute5tupleIJiiiiEEENS1_10collective13CollectiveMmaINS1_35MainloopSm100TmaUmmaWarpSpecializedILi27ELi2ELi4ENS5_IJNS4_1CILi1EEESB_SB_EEEEENS5_IJNSA_ILi64EEESE_SE_EEENS_12float_e4m3_tENS5_IJSB_llEEENS_12float_e5m2_tESH_NS4_8TiledMMAINS4_8MMA_AtomIJNS4_10MMA_TraitsINS4_19SM100_MMA_F8F6F4_SSEJSG_SI_fSE_SE_NS4_17integral_constantINS4_4UMMA5MajorELSP_1EEESQ_NSN_INSO_7ScaleInELSR_0EEESS_EEEEEENS4_6LayoutISC_NS5_IJNSA_ILi0EEESW_SW_EEEEENS5_IJNS4_10UnderscoreESZ_SZ_EEEEENS4_13SM90_TMA_LOADENS4_14ComposedLayoutINS4_7SwizzleILi2ELi4ELi3EEENS4_18smem_ptr_flag_bitsILi8EEENSV_INS5_IJSE_NSA_ILi8EEEEEENS5_IJSB_SE_EEEEEEEvNS4_8identityES12_S1C_vS1D_EENS_8epilogue10collective18CollectiveEpilogueINS1F_23Sm100TmaWarpSpecializedILi1ELi1ELi32ELb0ELb0EEEJSF_NS5_IJNSV_ISE_SB_EES1K_EEESG_NS5_IJlSB_lEEESG_S1M_NS1F_6fusion15FusionCallbacksIS1J_NS1N_17LinearCombinationISG_fSG_fLNS_15FloatRoundStyleE2EEESF_S1L_JEEENS4_5SM1004TMEM4LOAD26SM100_TMEM_LOAD_16dp32b32xES12_NS13_IS15_S17_NSV_INS5_IJS18_SE_EEENS5_IJSE_SB_EEEEEEENS4_39AutoVectorizingCopyWithAssumedAlignmentILi128EEENS4_14SM90_TMA_STOREES20_S22_S22_EEEvvEEEEvNT_6ParamsE --------------------------
	.section	.nv.constant0._ZN7cutlass13device_kernelINS_4gemm6kernel13GemmUniversalIN4cute5tupleIJiiiiEEENS1_10collective13CollectiveMmaINS1_35MainloopSm100TmaUmmaWarpSpecializedILi27ELi2ELi4ENS5_IJNS4_1CILi1EEESB_SB_EEEEENS5_IJNSA_ILi64EEESE_SE_EEENS_12float_e4m3_tENS5_IJSB_llEEENS_12float_e5m2_tESH_NS4_8TiledMMAINS4_8MMA_AtomIJNS4_10MMA_TraitsINS4_19SM100_MMA_F8F6F4_SSEJSG_SI_fSE_SE_NS4_17integral_constantINS4_4UMMA5MajorELSP_1EEESQ_NSN_INSO_7ScaleInELSR_0EEESS_EEEEEENS4_6LayoutISC_NS5_IJNSA_ILi0EEESW_SW_EEEEENS5_IJNS4_10UnderscoreESZ_SZ_EEEEENS4_13SM90_TMA_LOADENS4_14ComposedLayoutINS4_7SwizzleILi2ELi4ELi3EEENS4_18smem_ptr_flag_bitsILi8EEENSV_INS5_IJSE_NSA_ILi8EEEEEENS5_IJSB_SE_EEEEEEEvNS4_8identityES12_S1C_vS1D_EENS_8epilogue10collective18CollectiveEpilogueINS1F_23Sm100TmaWarpSpecializedILi1ELi1ELi32ELb0ELb0EEEJSF_NS5_IJNSV_ISE_SB_EES1K_EEESG_NS5_IJlSB_lEEESG_S1M_NS1F_6fusion15FusionCallbacksIS1J_NS1N_17LinearCombinationISG_fSG_fLNS_15FloatRoundStyleE2EEESF_S1L_JEEENS4_5SM1004TMEM4LOAD26SM100_TMEM_LOAD_16dp32b32xES12_NS13_IS15_S17_NSV_INS5_IJS18_SE_EEENS5_IJSE_SB_EEEEEEENS4_39AutoVectorizingCopyWithAssumedAlignmentILi128EEENS4_14SM90_TMA_STOREES20_S22_S22_EEEvvEEEEvNT_6ParamsE,"a",@progbits
	.sectionflags	@""
	.align	4
.nv.constant0._ZN7cutlass13device_kernelINS_4gemm6kernel13GemmUniversalIN4cute5tupleIJiiiiEEENS1_10collective13CollectiveMmaINS1_35MainloopSm100TmaUmmaWarpSpecializedILi27ELi2ELi4ENS5_IJNS4_1CILi1EEESB_SB_EEEEENS5_IJNSA_ILi64EEESE_SE_EEENS_12float_e4m3_tENS5_IJSB_llEEENS_12float_e5m2_tESH_NS4_8TiledMMAINS4_8MMA_AtomIJNS4_10MMA_TraitsINS4_19SM100_MMA_F8F6F4_SSEJSG_SI_fSE_SE_NS4_17integral_constantINS4_4UMMA5MajorELSP_1EEESQ_NSN_INSO_7ScaleInELSR_0EEESS_EEEEEENS4_6LayoutISC_NS5_IJNSA_ILi0EEESW_SW_EEEEENS5_IJNS4_10UnderscoreESZ_SZ_EEEEENS4_13SM90_TMA_LOADENS4_14ComposedLayoutINS4_7SwizzleILi2ELi4ELi3EEENS4_18smem_ptr_flag_bitsILi8EEENSV_INS5_IJSE_NSA_ILi8EEEEEENS5_IJSB_SE_EEEEEEEvNS4_8identityES12_S1C_vS1D_EENS_8epilogue10collective18CollectiveEpilogueINS1F_23Sm100TmaWarpSpecializedILi1ELi1ELi32ELb0ELb0EEEJSF_NS5_IJNSV_ISE_SB_EES1K_EEESG_NS5_IJlSB_lEEESG_S1M_NS1F_6fusion15FusionCallbacksIS1J_NS1N_17LinearCombinationISG_fSG_fLNS_15FloatRoundStyleE2EEESF_S1L_JEEENS4_5SM1004TMEM4LOAD26SM100_TMEM_LOAD_16dp32b32xES12_NS13_IS15_S17_NSV_INS5_IJS18_SE_EEENS5_IJSE_SB_EEEEEEENS4_39AutoVectorizingCopyWithAssumedAlignmentILi128EEENS4_14SM90_TMA_STOREES20_S22_S22_EEEvvEEEEvNT_6ParamsE:
	.zero		2944


//--------------------- SYMBOLS --------------------------

	.type		.nv.reservedSmem.offset0,@object
	.size		.nv.reservedSmem.offset0,0x4
	.type		.nv.reservedSmem.cap,@object
	.size		.nv.reservedSmem.cap,0x4
	.type		__assertfail,@function
